// auto-generated by cutlass_sweep.conv — config: {"arch": "sm_90", "cluster_m": 2, "cluster_n": 1, "conv_kind": "dgrad", "dtype": "bf16", "ndim": 3, "tile_k": 64, "tile_m": 128, "tile_n": 128}
#include "cutlass/cutlass.h"
#include "cute/tensor.hpp"
#include "cutlass/kernel_hardware_info.hpp"
#include "cutlass/conv/convolution.h"
#include "cutlass/conv/dispatch_policy.hpp"
#include "cutlass/conv/collective/collective_builder.hpp"
#include "cutlass/conv/kernel/conv_universal.hpp"
#include "cutlass/conv/device/conv_universal_adapter.hpp"
#include "cutlass/epilogue/collective/collective_builder.hpp"

using namespace cute;
using Elem = cutlass::bfloat16_t;
using Acc  = float;
using LayoutAB = cutlass::layout::TensorNDHWC;
using LayoutC  = cutlass::layout::TensorNDHWC;
constexpr auto ConvOp = cutlass::conv::Operator::kDgrad;
using TileShape    = Shape<_128, _128, Shape<_64>>;
using ClusterShape = Shape<_2, _1, _1>;

using CollectiveEpilogue = typename cutlass::epilogue::collective::CollectiveBuilder<
    cutlass::arch::Sm90, cutlass::arch::OpClassTensorOp,
    TileShape, ClusterShape,
    cutlass::epilogue::collective::EpilogueTileAuto,
    Acc, Acc,
    Elem, LayoutC, 128 / cutlass::sizeof_bits<Elem>::value,
    Elem, LayoutC, 128 / cutlass::sizeof_bits<Elem>::value,
    cutlass::epilogue::collective::EpilogueScheduleAuto
  >::CollectiveOp;

using CollectiveMainloop = typename cutlass::conv::collective::CollectiveBuilder<
    cutlass::arch::Sm90, cutlass::arch::OpClassTensorOp, ConvOp,
    Elem, LayoutAB, 128 / cutlass::sizeof_bits<Elem>::value,
    Elem, LayoutAB, 128 / cutlass::sizeof_bits<Elem>::value,
    Acc,
    TileShape, ClusterShape,
    cutlass::conv::collective::StageCountAutoCarveout<
        static_cast<int>(sizeof(typename CollectiveEpilogue::SharedStorage))>,
    cutlass::conv::collective::KernelScheduleAuto
  >::CollectiveOp;

using ProblemShape = cutlass::conv::ConvProblemShape<
    ConvOp, CollectiveMainloop::DispatchPolicy::NumSpatialDimensions>;
using ConvKernel = cutlass::conv::kernel::ConvUniversal<
    ProblemShape, CollectiveMainloop, CollectiveEpilogue>;
using Conv = cutlass::conv::device::ConvUniversalAdapter<ConvKernel>;

auto* _anchor = &cutlass::device_kernel<ConvKernel>;


// ===== COMPILED SASS (sm_90a) =====

	.target	sm_90a

	.elftype	@"ET_EXEC"


//--------------------- .note.nv.tkinfo           --------------------------
	.section	.note.nv.tkinfo,"",@"SHT_NOTE"
	.sectionflags	@"SHF_NOTE_NV_TKINFO"
	.tkinfo
        /*0018*/ 	.word	0x00000002
        /*0030*/ 	.string	""
        /*0030*/ 	.string	"ptxas"
        /*0030*/ 	.string	"Cuda compilation tools, release 13.0, V13.0.88"
        /*0030*/ 	.string	"Build cuda_13.0.r13.0/compiler.36424714_0"
        /*0030*/ 	.string	"-arch sm_90a -m 64 "



//--------------------- .note.nv.cuinfo           --------------------------
	.section	.note.nv.cuinfo,"",@"SHT_NOTE"
	.sectionflags	@"SHF_NOTE_NV_CUINFO"
        /*0018*/ 	.short	0x0002
        /*001a*/ 	.short	0x005a
        /*001c*/ 	.short	0x0082
	.zero		2


//--------------------- .nv.info                  --------------------------
	.section	.nv.info,"",@"SHT_CUDA_INFO"
	.align	4


	//----- nvinfo : EIATTR_REGCOUNT
	.align		4
        /*0000*/ 	.byte	0x04, 0x2f
        /*0002*/ 	.short	(.L_12 - .L_11)
	.align		4
.L_11:
        /*0004*/ 	.word	index@(_ZN7cutlass13device_kernelINS_4conv6kernel13ConvUniversalINS1_16ConvProblemShapeILNS1_8OperatorE1ELi3EEENS1_10collective14CollectiveConvINS1_46MainloopSm90TmaGmmaWarpSpecializedImplicitGemmILS5_1ELi7ELi3EN4cute5tupleIJNSA_1CILi2EEENSC_ILi1EEESE_EEENS1_36KernelImplicitTmaWarpSpecializedSm90ELi1EEENSB_IJNSC_ILi128EEESI_NSB_IJNSC_ILi64EEEEEEEEENS_10bfloat16_tESM_NSA_8TiledMMAINSA_8MMA_AtomIJNSA_4SM904GMMA28MMA_64x128x16_F32BF16BF16_SSILNSQ_5MajorE0ELSS_1ELNSQ_7ScaleInE1ELST_1EEEEEENSA_6LayoutINSB_IJSE_SE_SE_EEENSB_IJNSC_ILi0EEESY_SY_EEEEENSB_IJNSA_10UnderscoreES11_S11_EEEEENS7_6detail26Sm90ImplicitGemmTileTraitsINSA_20SM90_TMA_LOAD_IM2COLENSA_14ComposedLayoutINSA_7SwizzleILi3ELi4ELi3EEENSA_18smem_ptr_flag_bitsILi16EEENSW_INSB_IJNSB_IJNSC_ILi8EEENSC_ILi16EEEEEENSB_IJSJ_SE_EEENSB_IJSE_NSC_ILi7EEEEEEEEENSB_IJNSB_IJSJ_NSC_ILi512EEEEEENSB_IJSE_SY_EEENSB_IJSY_NSC_ILi8192EEEEEEEEEEEEEvEENS15_INSA_23SM90_TMA_LOAD_MULTICASTENS17_IS19_S1B_NSW_INSB_IJNSB_IJSJ_SD_EEENSB_IJS1C_S1C_EEES1H_EEENSB_IJNSB_IJSE_NSC_ILi4096EEEEEES1K_S1N_EEEEEEEvEEEENS_8epilogue10collective6detail29Sm90TmaWarpSpecializedAdapterINS24_15DefaultEpilogueISM_NSB_IJNSB_IJllllEEESE_SY_EEES29_NS23_6thread17LinearCombinationISM_Li1EffLNS2A_9ScaleType4KindE0ELNS_15FloatRoundStyleE2ESM_EENS_4gemm15EpilogueDefaultEEEEEvvEEEEvNT_6ParamsE)
        /*0008*/ 	.word	0x0000009a


	//----- nvinfo : EIATTR_FRAME_SIZE
	.align		4
.L_12:
        /*000c*/ 	.byte	0x04, 0x11
        /*000e*/ 	.short	(.L_14 - .L_13)
	.align		4
.L_13:
        /*0010*/ 	.word	index@(_ZN7cutlass13device_kernelINS_4conv6kernel13ConvUniversalINS1_16ConvProblemShapeILNS1_8OperatorE1ELi3EEENS1_10collective14CollectiveConvINS1_46MainloopSm90TmaGmmaWarpSpecializedImplicitGemmILS5_1ELi7ELi3EN4cute5tupleIJNSA_1CILi2EEENSC_ILi1EEESE_EEENS1_36KernelImplicitTmaWarpSpecializedSm90ELi1EEENSB_IJNSC_ILi128EEESI_NSB_IJNSC_ILi64EEEEEEEEENS_10bfloat16_tESM_NSA_8TiledMMAINSA_8MMA_AtomIJNSA_4SM904GMMA28MMA_64x128x16_F32BF16BF16_SSILNSQ_5MajorE0ELSS_1ELNSQ_7ScaleInE1ELST_1EEEEEENSA_6LayoutINSB_IJSE_SE_SE_EEENSB_IJNSC_ILi0EEESY_SY_EEEEENSB_IJNSA_10UnderscoreES11_S11_EEEEENS7_6detail26Sm90ImplicitGemmTileTraitsINSA_20SM90_TMA_LOAD_IM2COLENSA_14ComposedLayoutINSA_7SwizzleILi3ELi4ELi3EEENSA_18smem_ptr_flag_bitsILi16EEENSW_INSB_IJNSB_IJNSC_ILi8EEENSC_ILi16EEEEEENSB_IJSJ_SE_EEENSB_IJSE_NSC_ILi7EEEEEEEEENSB_IJNSB_IJSJ_NSC_ILi512EEEEEENSB_IJSE_SY_EEENSB_IJSY_NSC_ILi8192EEEEEEEEEEEEEvEENS15_INSA_23SM90_TMA_LOAD_MULTICASTENS17_IS19_S1B_NSW_INSB_IJNSB_IJSJ_SD_EEENSB_IJS1C_S1C_EEES1H_EEENSB_IJNSB_IJSE_NSC_ILi4096EEEEEES1K_S1N_EEEEEEEvEEEENS_8epilogue10collective6detail29Sm90TmaWarpSpecializedAdapterINS24_15DefaultEpilogueISM_NSB_IJNSB_IJllllEEESE_SY_EEES29_NS23_6thread17LinearCombinationISM_Li1EffLNS2A_9ScaleType4KindE0ELNS_15FloatRoundStyleE2ESM_EENS_4gemm15EpilogueDefaultEEEEEvvEEEEvNT_6ParamsE)
        /*0014*/ 	.word	0x00000000


	//----- nvinfo : EIATTR_MIN_STACK_SIZE
	.align		4
.L_14:
        /*0018*/ 	.byte	0x04, 0x12
        /*001a*/ 	.short	(.L_16 - .L_15)
	.align		4
.L_15:
        /*001c*/ 	.word	index@(_ZN7cutlass13device_kernelINS_4conv6kernel13ConvUniversalINS1_16ConvProblemShapeILNS1_8OperatorE1ELi3EEENS1_10collective14CollectiveConvINS1_46MainloopSm90TmaGmmaWarpSpecializedImplicitGemmILS5_1ELi7ELi3EN4cute5tupleIJNSA_1CILi2EEENSC_ILi1EEESE_EEENS1_36KernelImplicitTmaWarpSpecializedSm90ELi1EEENSB_IJNSC_ILi128EEESI_NSB_IJNSC_ILi64EEEEEEEEENS_10bfloat16_tESM_NSA_8TiledMMAINSA_8MMA_AtomIJNSA_4SM904GMMA28MMA_64x128x16_F32BF16BF16_SSILNSQ_5MajorE0ELSS_1ELNSQ_7ScaleInE1ELST_1EEEEEENSA_6LayoutINSB_IJSE_SE_SE_EEENSB_IJNSC_ILi0EEESY_SY_EEEEENSB_IJNSA_10UnderscoreES11_S11_EEEEENS7_6detail26Sm90ImplicitGemmTileTraitsINSA_20SM90_TMA_LOAD_IM2COLENSA_14ComposedLayoutINSA_7SwizzleILi3ELi4ELi3EEENSA_18smem_ptr_flag_bitsILi16EEENSW_INSB_IJNSB_IJNSC_ILi8EEENSC_ILi16EEEEEENSB_IJSJ_SE_EEENSB_IJSE_NSC_ILi7EEEEEEEEENSB_IJNSB_IJSJ_NSC_ILi512EEEEEENSB_IJSE_SY_EEENSB_IJSY_NSC_ILi8192EEEEEEEEEEEEEvEENS15_INSA_23SM90_TMA_LOAD_MULTICASTENS17_IS19_S1B_NSW_INSB_IJNSB_IJSJ_SD_EEENSB_IJS1C_S1C_EEES1H_EEENSB_IJNSB_IJSE_NSC_ILi4096EEEEEES1K_S1N_EEEEEEEvEEEENS_8epilogue10collective6detail29Sm90TmaWarpSpecializedAdapterINS24_15DefaultEpilogueISM_NSB_IJNSB_IJllllEEESE_SY_EEES29_NS23_6thread17LinearCombinationISM_Li1EffLNS2A_9ScaleType4KindE0ELNS_15FloatRoundStyleE2ESM_EENS_4gemm15EpilogueDefaultEEEEEvvEEEEvNT_6ParamsE)
        /*0020*/ 	.word	0x00000000
.L_16:


//--------------------- .nv.compat                --------------------------
	.section	.nv.compat,"",@"SHT_CUDA_COMPAT_INFO"
	.align	4
        /*0000*/ 	.byte	0x02, 0x09, 0x01, 0x00, 0x02, 0x02, 0x04, 0x00, 0x02, 0x05, 0x05, 0x00, 0x03, 0x07, 0x01, 0x01
        /*0010*/ 	.byte	0x02, 0x03, 0x01, 0x00, 0x02, 0x06, 0x01, 0x00, 0x04, 0x0b, 0x08, 0x00, 0x00, 0x00, 0x00, 0x00
        /*0020*/ 	.byte	0x00, 0x00, 0x00, 0x00


//--------------------- .nv.info._ZN7cutlass13device_kernelINS_4conv6kernel13ConvUniversalINS1_16ConvProblemShapeILNS1_8OperatorE1ELi3EEENS1_10collective14CollectiveConvINS1_46MainloopSm90TmaGmmaWarpSpecializedImplicitGemmILS5_1ELi7ELi3EN4cute5tupleIJNSA_1CILi2EEENSC_ILi1EEESE_EEENS1_36KernelImplicitTmaWarpSpecializedSm90ELi1EEENSB_IJNSC_ILi128EEESI_NSB_IJNSC_ILi64EEEEEEEEENS_10bfloat16_tESM_NSA_8TiledMMAINSA_8MMA_AtomIJNSA_4SM904GMMA28MMA_64x128x16_F32BF16BF16_SSILNSQ_5MajorE0ELSS_1ELNSQ_7ScaleInE1ELST_1EEEEEENSA_6LayoutINSB_IJSE_SE_SE_EEENSB_IJNSC_ILi0EEESY_SY_EEEEENSB_IJNSA_10UnderscoreES11_S11_EEEEENS7_6detail26Sm90ImplicitGemmTileTraitsINSA_20SM90_TMA_LOAD_IM2COLENSA_14ComposedLayoutINSA_7SwizzleILi3ELi4ELi3EEENSA_18smem_ptr_flag_bitsILi16EEENSW_INSB_IJNSB_IJNSC_ILi8EEENSC_ILi16EEEEEENSB_IJSJ_SE_EEENSB_IJSE_NSC_ILi7EEEEEEEEENSB_IJNSB_IJSJ_NSC_ILi512EEEEEENSB_IJSE_SY_EEENSB_IJSY_NSC_ILi8192EEEEEEEEEEEEEvEENS15_INSA_23SM90_TMA_LOAD_MULTICASTENS17_IS19_S1B_NSW_INSB_IJNSB_IJSJ_SD_EEENSB_IJS1C_S1C_EEES1H_EEENSB_IJNSB_IJSE_NSC_ILi4096EEEEEES1K_S1N_EEEEEEEvEEEENS_8epilogue10collective6detail29Sm90TmaWarpSpecializedAdapterINS24_15DefaultEpilogueISM_NSB_IJNSB_IJllllEEESE_SY_EEES29_NS23_6thread17LinearCombinationISM_Li1EffLNS2A_9ScaleType4KindE0ELNS_15FloatRoundStyleE2ESM_EENS_4gemm15EpilogueDefaultEEEEEvvEEEEvNT_6ParamsE --------------------------
	.section	.nv.info._ZN7cutlass13device_kernelINS_4conv6kernel13ConvUniversalINS1_16ConvProblemShapeILNS1_8OperatorE1ELi3EEENS1_10collective14CollectiveConvINS1_46MainloopSm90TmaGmmaWarpSpecializedImplicitGemmILS5_1ELi7ELi3EN4cute5tupleIJNSA_1CILi2EEENSC_ILi1EEESE_EEENS1_36KernelImplicitTmaWarpSpecializedSm90ELi1EEENSB_IJNSC_ILi128EEESI_NSB_IJNSC_ILi64EEEEEEEEENS_10bfloat16_tESM_NSA_8TiledMMAINSA_8MMA_AtomIJNSA_4SM904GMMA28MMA_64x128x16_F32BF16BF16_SSILNSQ_5MajorE0ELSS_1ELNSQ_7ScaleInE1ELST_1EEEEEENSA_6LayoutINSB_IJSE_SE_SE_EEENSB_IJNSC_ILi0EEESY_SY_EEEEENSB_IJNSA_10UnderscoreES11_S11_EEEEENS7_6detail26Sm90ImplicitGemmTileTraitsINSA_20SM90_TMA_LOAD_IM2COLENSA_14ComposedLayoutINSA_7SwizzleILi3ELi4ELi3EEENSA_18smem_ptr_flag_bitsILi16EEENSW_INSB_IJNSB_IJNSC_ILi8EEENSC_ILi16EEEEEENSB_IJSJ_SE_EEENSB_IJSE_NSC_ILi7EEEEEEEEENSB_IJNSB_IJSJ_NSC_ILi512EEEEEENSB_IJSE_SY_EEENSB_IJSY_NSC_ILi8192EEEEEEEEEEEEEvEENS15_INSA_23SM90_TMA_LOAD_MULTICASTENS17_IS19_S1B_NSW_INSB_IJNSB_IJSJ_SD_EEENSB_IJS1C_S1C_EEES1H_EEENSB_IJNSB_IJSE_NSC_ILi4096EEEEEES1K_S1N_EEEEEEEvEEEENS_8epilogue10collective6detail29Sm90TmaWarpSpecializedAdapterINS24_15DefaultEpilogueISM_NSB_IJNSB_IJllllEEESE_SY_EEES29_NS23_6thread17LinearCombinationISM_Li1EffLNS2A_9ScaleType4KindE0ELNS_15FloatRoundStyleE2ESM_EENS_4gemm15EpilogueDefaultEEEEEvvEEEEvNT_6ParamsE,"",@"SHT_CUDA_INFO"
	.sectionflags	@""
	.align	4


	//----- nvinfo : EIATTR_CUDA_API_VERSION
	.align		4
        /*0000*/ 	.byte	0x04, 0x37
        /*0002*/ 	.short	(.L_18 - .L_17)
.L_17:
        /*0004*/ 	.word	0x00000082


	//----- nvinfo : EIATTR_KPARAM_INFO
	.align		4
.L_18:
        /*0008*/ 	.byte	0x04, 0x17
        /*000a*/ 	.short	(.L_20 - .L_19)
.L_19:
        /*000c*/ 	.word	0x00000000
        /*0010*/ 	.short	0x0000
        /*0012*/ 	.short	0x0070
        /*0014*/ 	.byte	0x00, 0xf0, 0x01, 0x10


	//----- nvinfo : EIATTR_SPARSE_MMA_MASK
	.align		4
.L_20:
        /*0018*/ 	.byte	0x03, 0x50
        /*001a*/ 	.short	0x0000


	//----- nvinfo : EIATTR_MAXREG_COUNT
	.align		4
        /*001c*/ 	.byte	0x03, 0x1b
        /*001e*/ 	.short	0x00ff


	//----- nvinfo : EIATTR_NUM_BARRIERS
	.align		4
        /*0020*/ 	.byte	0x02, 0x4c
        /*0022*/ 	.byte	0x01
	.zero		1


	//----- nvinfo : EIATTR_MERCURY_ISA_VERSION
	.align		4
        /*0024*/ 	.byte	0x03, 0x5f
        /*0026*/ 	.short	0x0101


	//----- nvinfo : EIATTR_COOP_GROUP_MASK_REGIDS
	.align		4
        /*0028*/ 	.byte	0x04, 0x29
        /*002a*/ 	.short	(.L_22 - .L_21)


	//   ....[0]....
.L_21:
        /*002c*/ 	.word	0xffffffff


	//   ....[1]....
        /*0030*/ 	.word	0xffffffff


	//   ....[2]....
        /*0034*/ 	.word	0xffffffff


	//   ....[3]....
        /*0038*/ 	.word	0xffffffff


	//----- nvinfo : EIATTR_COOP_GROUP_INSTR_OFFSETS
	.align		4
.L_22:
        /*003c*/ 	.byte	0x04, 0x28
        /*003e*/ 	.short	(.L_24 - .L_23)


	//   ....[0]....
.L_23:
        /*0040*/ 	.word	0x00000070


	//   ....[1]....
        /*0044*/ 	.word	0x00000080


	//   ....[2]....
        /*0048*/ 	.word	0x00000140


	//   ....[3]....
        /*004c*/ 	.word	0x00000700


	//----- nvinfo : EIATTR_MBARRIER_INSTR_OFFSETS
	.align		4
.L_24:
        /*0050*/ 	.byte	0x04, 0x39
        /*0052*/ 	.short	(.L_26 - .L_25)


	//   ....[0]....
.L_25:
        /*0054*/ 	.word	0x000002f0
        /*0058*/ 	.word	0x000000ff
        /*005c*/ 	.word	0x00038000
        /*0060*/ 	.short	0x0100
        /*0062*/ 	.byte	0x08
	.zero		1


	//   ....[1]....
        /*0064*/ 	.word	0x00000300
        /*0068*/ 	.word	0x000000ff
        /*006c*/ 	.word	0x00038038
        /*0070*/ 	.short	0x0100
        /*0072*/ 	.byte	0x08
	.zero		1


	//   ....[2]....
        /*0074*/ 	.word	0x00000310
        /*0078*/ 	.word	0x000000ff
        /*007c*/ 	.word	0x00038008
        /*0080*/ 	.short	0x0100
        /*0082*/ 	.byte	0x08
	.zero		1


	//   ....[3]....
        /*0084*/ 	.word	0x00000320
        /*0088*/ 	.word	0x000000ff
        /*008c*/ 	.word	0x00038040
        /*0090*/ 	.short	0x0100
        /*0092*/ 	.byte	0x08
	.zero		1


	//   ....[4]....
        /*0094*/ 	.word	0x00000330
        /*0098*/ 	.word	0x000000ff
        /*009c*/ 	.word	0x00038010
        /*00a0*/ 	.short	0x0100
        /*00a2*/ 	.byte	0x08
	.zero		1


	//   ....[5]....
        /*00a4*/ 	.word	0x00000340
        /*00a8*/ 	.word	0x000000ff
        /*00ac*/ 	.word	0x00038048
        /*00b0*/ 	.short	0x0100
        /*00b2*/ 	.byte	0x08
	.zero		1


	//   ....[6]....
        /*00b4*/ 	.word	0x00000350
        /*00b8*/ 	.word	0x000000ff
        /*00bc*/ 	.word	0x00038018
        /*00c0*/ 	.short	0x0100
        /*00c2*/ 	.byte	0x08
	.zero		1


	//   ....[7]....
        /*00c4*/ 	.word	0x00000360
        /*00c8*/ 	.word	0x000000ff
        /*00cc*/ 	.word	0x00038050
        /*00d0*/ 	.short	0x0100
        /*00d2*/ 	.byte	0x08
	.zero		1


	//   ....[8]....
        /*00d4*/ 	.word	0x00000370
        /*00d8*/ 	.word	0x000000ff
        /*00dc*/ 	.word	0x00038020
        /*00e0*/ 	.short	0x0100
        /*00e2*/ 	.byte	0x08
	.zero		1


	//   ....[9]....
        /*00e4*/ 	.word	0x00000380
        /*00e8*/ 	.word	0x000000ff
        /*00ec*/ 	.word	0x00038058
        /*00f0*/ 	.short	0x0100
        /*00f2*/ 	.byte	0x08
	.zero		1


	//   ....[10]....
        /*00f4*/ 	.word	0x00000390
        /*00f8*/ 	.word	0x000000ff
        /*00fc*/ 	.word	0x00038028
        /*0100*/ 	.short	0x0100
        /*0102*/ 	.byte	0x08
	.zero		1


	//   ....[11]....
        /*0104*/ 	.word	0x000003a0
        /*0108*/ 	.word	0x000000ff
        /*010c*/ 	.word	0x00038060
        /*0110*/ 	.short	0x0100
        /*0112*/ 	.byte	0x08
	.zero		1


	//   ....[12]....
        /*0114*/ 	.word	0x000003b0
        /*0118*/ 	.word	0x000000ff
        /*011c*/ 	.word	0x00038030
        /*0120*/ 	.short	0x0100
        /*0122*/ 	.byte	0x08
	.zero		1


	//   ....[13]....
        /*0124*/ 	.word	0x000003c0
        /*0128*/ 	.word	0x000000ff
        /*012c*/ 	.word	0x00038068
        /*0130*/ 	.short	0x0100
        /*0132*/ 	.byte	0x08
	.zero		1


	//   ....[14]....
        /*0134*/ 	.word	0x00000f70
        /*0138*/ 	.word	0x00000006
        /*013c*/ 	.word	0x00038000
        /*0140*/ 	.short	0x010a
        /*0142*/ 	.byte	0x3f
	.zero		1


	//   ....[15]....
        /*0144*/ 	.word	0x000013d0
        /*0148*/ 	.word	0x0000000a
        /*014c*/ 	.word	0x00038000
        /*0150*/ 	.short	0x010a
        /*0152*/ 	.byte	0x3f
	.zero		1


	//   ....[16]....
        /*0154*/ 	.word	0x000016b0
        /*0158*/ 	.word	0x00000007
        /*015c*/ 	.word	0x00000000
        /*0160*/ 	.short	0x0101
        /*0162*/ 	.byte	0x3f
	.zero		1


	//   ....[17]....
        /*0164*/ 	.word	0x00001900
        /*0168*/ 	.word	0x00000003
        /*016c*/ 	.word	0x00000000
        /*0170*/ 	.short	0x0101
        /*0172*/ 	.byte	0x3f
	.zero		1


	//   ....[18]....
        /*0174*/ 	.word	0x00009670
        /*0178*/ 	.word	0x0000000f
        /*017c*/ 	.word	0x00038038
        /*0180*/ 	.short	0x010a
        /*0182*/ 	.byte	0x3f
	.zero		1


	//   ....[19]....
        /*0184*/ 	.word	0x00009f60
        /*0188*/ 	.word	0x00000004
        /*018c*/ 	.word	0x00000000
        /*0190*/ 	.short	0x010a
        /*0192*/ 	.byte	0x3f
	.zero		1


	//   ....[20]....
        /*0194*/ 	.word	0x0000a010
        /*0198*/ 	.word	0x00000000
        /*019c*/ 	.word	0x00000000
        /*01a0*/ 	.short	0x010a
        /*01a2*/ 	.byte	0x3f
	.zero		1


	//   ....[21]....
        /*01a4*/ 	.word	0x0000a0c0
        /*01a8*/ 	.word	0x00000000
        /*01ac*/ 	.word	0x00000000
        /*01b0*/ 	.short	0x010a
        /*01b2*/ 	.byte	0x3f
	.zero		1


	//   ....[22]....
        /*01b4*/ 	.word	0x0000a170
        /*01b8*/ 	.word	0x00000000
        /*01bc*/ 	.word	0x00000000
        /*01c0*/ 	.short	0x010a
        /*01c2*/ 	.byte	0x3f
	.zero		1


	//   ....[23]....
        /*01c4*/ 	.word	0x0000a220
        /*01c8*/ 	.word	0x00000000
        /*01cc*/ 	.word	0x00000000
        /*01d0*/ 	.short	0x010a
        /*01d2*/ 	.byte	0x3f
	.zero		1


	//   ....[24]....
        /*01d4*/ 	.word	0x0000a2d0
        /*01d8*/ 	.word	0x00000000
        /*01dc*/ 	.word	0x00000000
        /*01e0*/ 	.short	0x010a
        /*01e2*/ 	.byte	0x3f
	.zero		1


	//   ....[25]....
        /*01e4*/ 	.word	0x0000a380
        /*01e8*/ 	.word	0x00000003
        /*01ec*/ 	.word	0x00000000
        /*01f0*/ 	.short	0x010a
        /*01f2*/ 	.byte	0x3f
	.zero		1


	//----- nvinfo : EIATTR_NUM_MBARRIERS
	.align		4
.L_26:
        /*01f4*/ 	.byte	0x03, 0x38
        /*01f6*/ 	.short	0x000e


	//----- nvinfo : EIATTR_EXIT_INSTR_OFFSETS
	.align		4
        /*01f8*/ 	.byte	0x04, 0x1c
        /*01fa*/ 	.short	(.L_28 - .L_27)


	//   ....[0]....
.L_27:
        /*01fc*/ 	.word	0x00000aa0


	//   ....[1]....
        /*0200*/ 	.word	0x00001a60


	//   ....[2]....
        /*0204*/ 	.word	0x00006f60


	//   ....[3]....
        /*0208*/ 	.word	0x00006f90


	//   ....[4]....
        /*020c*/ 	.word	0x00009430


	//   ....[5]....
        /*0210*/ 	.word	0x00009460


	//   ....[6]....
        /*0214*/ 	.word	0x00009480


	//   ....[7]....
        /*0218*/ 	.word	0x00009e60


	//   ....[8]....
        /*021c*/ 	.word	0x0000a3b0


	//----- nvinfo : EIATTR_MAX_THREADS
	.align		4
.L_28:
        /*0220*/ 	.byte	0x04, 0x05
        /*0222*/ 	.short	(.L_30 - .L_29)
.L_29:
        /*0224*/ 	.word	0x00000100
        /*0228*/ 	.word	0x00000001
        /*022c*/ 	.word	0x00000001


	//----- nvinfo : EIATTR_CRS_STACK_SIZE
	.align		4
.L_30:
        /*0230*/ 	.byte	0x04, 0x1e
        /*0232*/ 	.short	(.L_32 - .L_31)
.L_31:
        /*0234*/ 	.word	0x00000000


	//----- nvinfo : EIATTR_CBANK_PARAM_SIZE
	.align		4
.L_32:
        /*0238*/ 	.byte	0x03, 0x19
        /*023a*/ 	.short	0x0470


	//----- nvinfo : EIATTR_PARAM_CBANK
	.align		4
        /*023c*/ 	.byte	0x04, 0x0a
        /*023e*/ 	.short	(.L_34 - .L_33)
	.align		4
.L_33:
        /*0240*/ 	.word	index@(.nv.constant0._ZN7cutlass13device_kernelINS_4conv6kernel13ConvUniversalINS1_16ConvProblemShapeILNS1_8OperatorE1ELi3EEENS1_10collective14CollectiveConvINS1_46MainloopSm90TmaGmmaWarpSpecializedImplicitGemmILS5_1ELi7ELi3EN4cute5tupleIJNSA_1CILi2EEENSC_ILi1EEESE_EEENS1_36KernelImplicitTmaWarpSpecializedSm90ELi1EEENSB_IJNSC_ILi128EEESI_NSB_IJNSC_ILi64EEEEEEEEENS_10bfloat16_tESM_NSA_8TiledMMAINSA_8MMA_AtomIJNSA_4SM904GMMA28MMA_64x128x16_F32BF16BF16_SSILNSQ_5MajorE0ELSS_1ELNSQ_7ScaleInE1ELST_1EEEEEENSA_6LayoutINSB_IJSE_SE_SE_EEENSB_IJNSC_ILi0EEESY_SY_EEEEENSB_IJNSA_10UnderscoreES11_S11_EEEEENS7_6detail26Sm90ImplicitGemmTileTraitsINSA_20SM90_TMA_LOAD_IM2COLENSA_14ComposedLayoutINSA_7SwizzleILi3ELi4ELi3EEENSA_18smem_ptr_flag_bitsILi16EEENSW_INSB_IJNSB_IJNSC_ILi8EEENSC_ILi16EEEEEENSB_IJSJ_SE_EEENSB_IJSE_NSC_ILi7EEEEEEEEENSB_IJNSB_IJSJ_NSC_ILi512EEEEEENSB_IJSE_SY_EEENSB_IJSY_NSC_ILi8192EEEEEEEEEEEEEvEENS15_INSA_23SM90_TMA_LOAD_MULTICASTENS17_IS19_S1B_NSW_INSB_IJNSB_IJSJ_SD_EEENSB_IJS1C_S1C_EEES1H_EEENSB_IJNSB_IJSE_NSC_ILi4096EEEEEES1K_S1N_EEEEEEEvEEEENS_8epilogue10collective6detail29Sm90TmaWarpSpecializedAdapterINS24_15DefaultEpilogueISM_NSB_IJNSB_IJllllEEESE_SY_EEES29_NS23_6thread17LinearCombinationISM_Li1EffLNS2A_9ScaleType4KindE0ELNS_15FloatRoundStyleE2ESM_EENS_4gemm15EpilogueDefaultEEEEEvvEEEEvNT_6ParamsE)
        /*0244*/ 	.short	0x0210
        /*0246*/ 	.short	0x0470


	//----- nvinfo : EIATTR_SW_WAR
	.align		4
.L_34:
        /*0248*/ 	.byte	0x04, 0x36
        /*024a*/ 	.short	(.L_36 - .L_35)
.L_35:
        /*024c*/ 	.word	0x00000008
.L_36:


//--------------------- .nv.callgraph             --------------------------
	.section	.nv.callgraph,"",@"SHT_CUDA_CALLGRAPH"
	.align	4
	.sectionentsize	8
	.align		4
        /*0000*/ 	.word	0x00000000
	.align		4
        /*0004*/ 	.word	0xffffffff
	.align		4
        /*0008*/ 	.word	0x00000000
	.align		4
        /*000c*/ 	.word	0xfffffffe
	.align		4
        /*0010*/ 	.word	0x00000000
	.align		4
        /*0014*/ 	.word	0xfffffffd
	.align		4
        /*0018*/ 	.word	0x00000000
	.align		4
        /*001c*/ 	.word	0xfffffffc


//--------------------- .nv.constant4             --------------------------
	.section	.nv.constant4,"a",@progbits
	.align	8
	.align		8
.nv.constant4:
        /*0000*/ 	.dword	_ZN39_INTERNAL_94e90ee9_4_k_cu_c95eceaf_37864cuda3std3__45__cpo5beginE
	.align		8
        /*0008*/ 	.dword	_ZN39_INTERNAL_94e90ee9_4_k_cu_c95eceaf_37864cuda3std3__45__cpo3endE
	.align		8
        /*0010*/ 	.dword	_ZN39_INTERNAL_94e90ee9_4_k_cu_c95eceaf_37864cuda3std3__45__cpo6cbeginE
	.align		8
        /*0018*/ 	.dword	_ZN39_INTERNAL_94e90ee9_4_k_cu_c95eceaf_37864cuda3std3__45__cpo4cendE
	.align		8
        /*0020*/ 	.dword	_ZN39_INTERNAL_94e90ee9_4_k_cu_c95eceaf_37864cuda3std3__441_GLOBAL__N__94e90ee9_4_k_cu_c95eceaf_37866ignoreE
	.align		8
        /*0028*/ 	.dword	_ZN39_INTERNAL_94e90ee9_4_k_cu_c95eceaf_37864cuda3std3__419piecewise_constructE
	.align		8
        /*0030*/ 	.dword	_ZN39_INTERNAL_94e90ee9_4_k_cu_c95eceaf_37864cuda3std3__48in_placeE
	.align		8
        /*0038*/ 	.dword	_ZN39_INTERNAL_94e90ee9_4_k_cu_c95eceaf_37864cuda3std6ranges3__45__cpo4swapE
	.align		8
        /*0040*/ 	.dword	_ZN39_INTERNAL_94e90ee9_4_k_cu_c95eceaf_37864cuda3std6ranges3__45__cpo9iter_moveE
	.align		8
        /*0048*/ 	.dword	_ZN39_INTERNAL_94e90ee9_4_k_cu_c95eceaf_37864cute7productE
	.align		8
        /*0050*/ 	.dword	_ZN39_INTERNAL_94e90ee9_4_k_cu_c95eceaf_37864cute1_E


//--------------------- .text._ZN7cutlass13device_kernelINS_4conv6kernel13ConvUniversalINS1_16ConvProblemShapeILNS1_8OperatorE1ELi3EEENS1_10collective14CollectiveConvINS1_46MainloopSm90TmaGmmaWarpSpecializedImplicitGemmILS5_1ELi7ELi3EN4cute5tupleIJNSA_1CILi2EEENSC_ILi1EEESE_EEENS1_36KernelImplicitTmaWarpSpecializedSm90ELi1EEENSB_IJNSC_ILi128EEESI_NSB_IJNSC_ILi64EEEEEEEEENS_10bfloat16_tESM_NSA_8TiledMMAINSA_8MMA_AtomIJNSA_4SM904GMMA28MMA_64x128x16_F32BF16BF16_SSILNSQ_5MajorE0ELSS_1ELNSQ_7ScaleInE1ELST_1EEEEEENSA_6LayoutINSB_IJSE_SE_SE_EEENSB_IJNSC_ILi0EEESY_SY_EEEEENSB_IJNSA_10UnderscoreES11_S11_EEEEENS7_6detail26Sm90ImplicitGemmTileTraitsINSA_20SM90_TMA_LOAD_IM2COLENSA_14ComposedLayoutINSA_7SwizzleILi3ELi4ELi3EEENSA_18smem_ptr_flag_bitsILi16EEENSW_INSB_IJNSB_IJNSC_ILi8EEENSC_ILi16EEEEEENSB_IJSJ_SE_EEENSB_IJSE_NSC_ILi7EEEEEEEEENSB_IJNSB_IJSJ_NSC_ILi512EEEEEENSB_IJSE_SY_EEENSB_IJSY_NSC_ILi8192EEEEEEEEEEEEEvEENS15_INSA_23SM90_TMA_LOAD_MULTICASTENS17_IS19_S1B_NSW_INSB_IJNSB_IJSJ_SD_EEENSB_IJS1C_S1C_EEES1H_EEENSB_IJNSB_IJSE_NSC_ILi4096EEEEEES1K_S1N_EEEEEEEvEEEENS_8epilogue10collective6detail29Sm90TmaWarpSpecializedAdapterINS24_15DefaultEpilogueISM_NSB_IJNSB_IJllllEEESE_SY_EEES29_NS23_6thread17LinearCombinationISM_Li1EffLNS2A_9ScaleType4KindE0ELNS_15FloatRoundStyleE2ESM_EENS_4gemm15EpilogueDefaultEEEEEvvEEEEvNT_6ParamsE --------------------------
	.section	.text._ZN7cutlass13device_kernelINS_4conv6kernel13ConvUniversalINS1_16ConvProblemShapeILNS1_8OperatorE1ELi3EEENS1_10collective14CollectiveConvINS1_46MainloopSm90TmaGmmaWarpSpecializedImplicitGemmILS5_1ELi7ELi3EN4cute5tupleIJNSA_1CILi2EEENSC_ILi1EEESE_EEENS1_36KernelImplicitTmaWarpSpecializedSm90ELi1EEENSB_IJNSC_ILi128EEESI_NSB_IJNSC_ILi64EEEEEEEEENS_10bfloat16_tESM_NSA_8TiledMMAINSA_8MMA_AtomIJNSA_4SM904GMMA28MMA_64x128x16_F32BF16BF16_SSILNSQ_5MajorE0ELSS_1ELNSQ_7ScaleInE1ELST_1EEEEEENSA_6LayoutINSB_IJSE_SE_SE_EEENSB_IJNSC_ILi0EEESY_SY_EEEEENSB_IJNSA_10UnderscoreES11_S11_EEEEENS7_6detail26Sm90ImplicitGemmTileTraitsINSA_20SM90_TMA_LOAD_IM2COLENSA_14ComposedLayoutINSA_7SwizzleILi3ELi4ELi3EEENSA_18smem_ptr_flag_bitsILi16EEENSW_INSB_IJNSB_IJNSC_ILi8EEENSC_ILi16EEEEEENSB_IJSJ_SE_EEENSB_IJSE_NSC_ILi7EEEEEEEEENSB_IJNSB_IJSJ_NSC_ILi512EEEEEENSB_IJSE_SY_EEENSB_IJSY_NSC_ILi8192EEEEEEEEEEEEEvEENS15_INSA_23SM90_TMA_LOAD_MULTICASTENS17_IS19_S1B_NSW_INSB_IJNSB_IJSJ_SD_EEENSB_IJS1C_S1C_EEES1H_EEENSB_IJNSB_IJSE_NSC_ILi4096EEEEEES1K_S1N_EEEEEEEvEEEENS_8epilogue10collective6detail29Sm90TmaWarpSpecializedAdapterINS24_15DefaultEpilogueISM_NSB_IJNSB_IJllllEEESE_SY_EEES29_NS23_6thread17LinearCombinationISM_Li1EffLNS2A_9ScaleType4KindE0ELNS_15FloatRoundStyleE2ESM_EENS_4gemm15EpilogueDefaultEEEEEvvEEEEvNT_6ParamsE,"ax",@progbits
	.align	128
.text._ZN7cutlass13device_kernelINS_4conv6kernel13ConvUniversalINS1_16ConvProblemShapeILNS1_8OperatorE1ELi3EEENS1_10collective14CollectiveConvINS1_46MainloopSm90TmaGmmaWarpSpecializedImplicitGemmILS5_1ELi7ELi3EN4cute5tupleIJNSA_1CILi2EEENSC_ILi1EEESE_EEENS1_36KernelImplicitTmaWarpSpecializedSm90ELi1EEENSB_IJNSC_ILi128EEESI_NSB_IJNSC_ILi64EEEEEEEEENS_10bfloat16_tESM_NSA_8TiledMMAINSA_8MMA_AtomIJNSA_4SM904GMMA28MMA_64x128x16_F32BF16BF16_SSILNSQ_5MajorE0ELSS_1ELNSQ_7ScaleInE1ELST_1EEEEEENSA_6LayoutINSB_IJSE_SE_SE_EEENSB_IJNSC_ILi0EEESY_SY_EEEEENSB_IJNSA_10UnderscoreES11_S11_EEEEENS7_6detail26Sm90ImplicitGemmTileTraitsINSA_20SM90_TMA_LOAD_IM2COLENSA_14ComposedLayoutINSA_7SwizzleILi3ELi4ELi3EEENSA_18smem_ptr_flag_bitsILi16EEENSW_INSB_IJNSB_IJNSC_ILi8EEENSC_ILi16EEEEEENSB_IJSJ_SE_EEENSB_IJSE_NSC_ILi7EEEEEEEEENSB_IJNSB_IJSJ_NSC_ILi512EEEEEENSB_IJSE_SY_EEENSB_IJSY_NSC_ILi8192EEEEEEEEEEEEEvEENS15_INSA_23SM90_TMA_LOAD_MULTICASTENS17_IS19_S1B_NSW_INSB_IJNSB_IJSJ_SD_EEENSB_IJS1C_S1C_EEES1H_EEENSB_IJNSB_IJSE_NSC_ILi4096EEEEEES1K_S1N_EEEEEEEvEEEENS_8epilogue10collective6detail29Sm90TmaWarpSpecializedAdapterINS24_15DefaultEpilogueISM_NSB_IJNSB_IJllllEEESE_SY_EEES29_NS23_6thread17LinearCombinationISM_Li1EffLNS2A_9ScaleType4KindE0ELNS_15FloatRoundStyleE2ESM_EENS_4gemm15EpilogueDefaultEEEEEvvEEEEvNT_6ParamsE:
        .type           _ZN7cutlass13device_kernelINS_4conv6kernel13ConvUniversalINS1_16ConvProblemShapeILNS1_8OperatorE1ELi3EEENS1_10collective14CollectiveConvINS1_46MainloopSm90TmaGmmaWarpSpecializedImplicitGemmILS5_1ELi7ELi3EN4cute5tupleIJNSA_1CILi2EEENSC_ILi1EEESE_EEENS1_36KernelImplicitTmaWarpSpecializedSm90ELi1EEENSB_IJNSC_ILi128EEESI_NSB_IJNSC_ILi64EEEEEEEEENS_10bfloat16_tESM_NSA_8TiledMMAINSA_8MMA_AtomIJNSA_4SM904GMMA28MMA_64x128x16_F32BF16BF16_SSILNSQ_5MajorE0ELSS_1ELNSQ_7ScaleInE1ELST_1EEEEEENSA_6LayoutINSB_IJSE_SE_SE_EEENSB_IJNSC_ILi0EEESY_SY_EEEEENSB_IJNSA_10UnderscoreES11_S11_EEEEENS7_6detail26Sm90ImplicitGemmTileTraitsINSA_20SM90_TMA_LOAD_IM2COLENSA_14ComposedLayoutINSA_7SwizzleILi3ELi4ELi3EEENSA_18smem_ptr_flag_bitsILi16EEENSW_INSB_IJNSB_IJNSC_ILi8EEENSC_ILi16EEEEEENSB_IJSJ_SE_EEENSB_IJSE_NSC_ILi7EEEEEEEEENSB_IJNSB_IJSJ_NSC_ILi512EEEEEENSB_IJSE_SY_EEENSB_IJSY_NSC_ILi8192EEEEEEEEEEEEEvEENS15_INSA_23SM90_TMA_LOAD_MULTICASTENS17_IS19_S1B_NSW_INSB_IJNSB_IJSJ_SD_EEENSB_IJS1C_S1C_EEES1H_EEENSB_IJNSB_IJSE_NSC_ILi4096EEEEEES1K_S1N_EEEEEEEvEEEENS_8epilogue10collective6detail29Sm90TmaWarpSpecializedAdapterINS24_15DefaultEpilogueISM_NSB_IJNSB_IJllllEEESE_SY_EEES29_NS23_6thread17LinearCombinationISM_Li1EffLNS2A_9ScaleType4KindE0ELNS_15FloatRoundStyleE2ESM_EENS_4gemm15EpilogueDefaultEEEEEvvEEEEvNT_6ParamsE,@function
        .size           _ZN7cutlass13device_kernelINS_4conv6kernel13ConvUniversalINS1_16ConvProblemShapeILNS1_8OperatorE1ELi3EEENS1_10collective14CollectiveConvINS1_46MainloopSm90TmaGmmaWarpSpecializedImplicitGemmILS5_1ELi7ELi3EN4cute5tupleIJNSA_1CILi2EEENSC_ILi1EEESE_EEENS1_36KernelImplicitTmaWarpSpecializedSm90ELi1EEENSB_IJNSC_ILi128EEESI_NSB_IJNSC_ILi64EEEEEEEEENS_10bfloat16_tESM_NSA_8TiledMMAINSA_8MMA_AtomIJNSA_4SM904GMMA28MMA_64x128x16_F32BF16BF16_SSILNSQ_5MajorE0ELSS_1ELNSQ_7ScaleInE1ELST_1EEEEEENSA_6LayoutINSB_IJSE_SE_SE_EEENSB_IJNSC_ILi0EEESY_SY_EEEEENSB_IJNSA_10UnderscoreES11_S11_EEEEENS7_6detail26Sm90ImplicitGemmTileTraitsINSA_20SM90_TMA_LOAD_IM2COLENSA_14ComposedLayoutINSA_7SwizzleILi3ELi4ELi3EEENSA_18smem_ptr_flag_bitsILi16EEENSW_INSB_IJNSB_IJNSC_ILi8EEENSC_ILi16EEEEEENSB_IJSJ_SE_EEENSB_IJSE_NSC_ILi7EEEEEEEEENSB_IJNSB_IJSJ_NSC_ILi512EEEEEENSB_IJSE_SY_EEENSB_IJSY_NSC_ILi8192EEEEEEEEEEEEEvEENS15_INSA_23SM90_TMA_LOAD_MULTICASTENS17_IS19_S1B_NSW_INSB_IJNSB_IJSJ_SD_EEENSB_IJS1C_S1C_EEES1H_EEENSB_IJNSB_IJSE_NSC_ILi4096EEEEEES1K_S1N_EEEEEEEvEEEENS_8epilogue10collective6detail29Sm90TmaWarpSpecializedAdapterINS24_15DefaultEpilogueISM_NSB_IJNSB_IJllllEEESE_SY_EEES29_NS23_6thread17LinearCombinationISM_Li1EffLNS2A_9ScaleType4KindE0ELNS_15FloatRoundStyleE2ESM_EENS_4gemm15EpilogueDefaultEEEEEvvEEEEvNT_6ParamsE,(.L_x_294 - _ZN7cutlass13device_kernelINS_4conv6kernel13ConvUniversalINS1_16ConvProblemShapeILNS1_8OperatorE1ELi3EEENS1_10collective14CollectiveConvINS1_46MainloopSm90TmaGmmaWarpSpecializedImplicitGemmILS5_1ELi7ELi3EN4cute5tupleIJNSA_1CILi2EEENSC_ILi1EEESE_EEENS1_36KernelImplicitTmaWarpSpecializedSm90ELi1EEENSB_IJNSC_ILi128EEESI_NSB_IJNSC_ILi64EEEEEEEEENS_10bfloat16_tESM_NSA_8TiledMMAINSA_8MMA_AtomIJNSA_4SM904GMMA28MMA_64x128x16_F32BF16BF16_SSILNSQ_5MajorE0ELSS_1ELNSQ_7ScaleInE1ELST_1EEEEEENSA_6LayoutINSB_IJSE_SE_SE_EEENSB_IJNSC_ILi0EEESY_SY_EEEEENSB_IJNSA_10UnderscoreES11_S11_EEEEENS7_6detail26Sm90ImplicitGemmTileTraitsINSA_20SM90_TMA_LOAD_IM2COLENSA_14ComposedLayoutINSA_7SwizzleILi3ELi4ELi3EEENSA_18smem_ptr_flag_bitsILi16EEENSW_INSB_IJNSB_IJNSC_ILi8EEENSC_ILi16EEEEEENSB_IJSJ_SE_EEENSB_IJSE_NSC_ILi7EEEEEEEEENSB_IJNSB_IJSJ_NSC_ILi512EEEEEENSB_IJSE_SY_EEENSB_IJSY_NSC_ILi8192EEEEEEEEEEEEEvEENS15_INSA_23SM90_TMA_LOAD_MULTICASTENS17_IS19_S1B_NSW_INSB_IJNSB_IJSJ_SD_EEENSB_IJS1C_S1C_EEES1H_EEENSB_IJNSB_IJSE_NSC_ILi4096EEEEEES1K_S1N_EEEEEEEvEEEENS_8epilogue10collective6detail29Sm90TmaWarpSpecializedAdapterINS24_15DefaultEpilogueISM_NSB_IJNSB_IJllllEEESE_SY_EEES29_NS23_6thread17LinearCombinationISM_Li1EffLNS2A_9ScaleType4KindE0ELNS_15FloatRoundStyleE2ESM_EENS_4gemm15EpilogueDefaultEEEEEvvEEEEvNT_6ParamsE)
        .other          _ZN7cutlass13device_kernelINS_4conv6kernel13ConvUniversalINS1_16ConvProblemShapeILNS1_8OperatorE1ELi3EEENS1_10collective14CollectiveConvINS1_46MainloopSm90TmaGmmaWarpSpecializedImplicitGemmILS5_1ELi7ELi3EN4cute5tupleIJNSA_1CILi2EEENSC_ILi1EEESE_EEENS1_36KernelImplicitTmaWarpSpecializedSm90ELi1EEENSB_IJNSC_ILi128EEESI_NSB_IJNSC_ILi64EEEEEEEEENS_10bfloat16_tESM_NSA_8TiledMMAINSA_8MMA_AtomIJNSA_4SM904GMMA28MMA_64x128x16_F32BF16BF16_SSILNSQ_5MajorE0ELSS_1ELNSQ_7ScaleInE1ELST_1EEEEEENSA_6LayoutINSB_IJSE_SE_SE_EEENSB_IJNSC_ILi0EEESY_SY_EEEEENSB_IJNSA_10UnderscoreES11_S11_EEEEENS7_6detail26Sm90ImplicitGemmTileTraitsINSA_20SM90_TMA_LOAD_IM2COLENSA_14ComposedLayoutINSA_7SwizzleILi3ELi4ELi3EEENSA_18smem_ptr_flag_bitsILi16EEENSW_INSB_IJNSB_IJNSC_ILi8EEENSC_ILi16EEEEEENSB_IJSJ_SE_EEENSB_IJSE_NSC_ILi7EEEEEEEEENSB_IJNSB_IJSJ_NSC_ILi512EEEEEENSB_IJSE_SY_EEENSB_IJSY_NSC_ILi8192EEEEEEEEEEEEEvEENS15_INSA_23SM90_TMA_LOAD_MULTICASTENS17_IS19_S1B_NSW_INSB_IJNSB_IJSJ_SD_EEENSB_IJS1C_S1C_EEES1H_EEENSB_IJNSB_IJSE_NSC_ILi4096EEEEEES1K_S1N_EEEEEEEvEEEENS_8epilogue10collective6detail29Sm90TmaWarpSpecializedAdapterINS24_15DefaultEpilogueISM_NSB_IJNSB_IJllllEEESE_SY_EEES29_NS23_6thread17LinearCombinationISM_Li1EffLNS2A_9ScaleType4KindE0ELNS_15FloatRoundStyleE2ESM_EENS_4gemm15EpilogueDefaultEEEEEvvEEEEvNT_6ParamsE,@"STO_CUDA_ENTRY STV_DEFAULT"
_ZN7cutlass13device_kernelINS_4conv6kernel13ConvUniversalINS1_16ConvProblemShapeILNS1_8OperatorE1ELi3EEENS1_10collective14CollectiveConvINS1_46MainloopSm90TmaGmmaWarpSpecializedImplicitGemmILS5_1ELi7ELi3EN4cute5tupleIJNSA_1CILi2EEENSC_ILi1EEESE_EEENS1_36KernelImplicitTmaWarpSpecializedSm90ELi1EEENSB_IJNSC_ILi128EEESI_NSB_IJNSC_ILi64EEEEEEEEENS_10bfloat16_tESM_NSA_8TiledMMAINSA_8MMA_AtomIJNSA_4SM904GMMA28MMA_64x128x16_F32BF16BF16_SSILNSQ_5MajorE0ELSS_1ELNSQ_7ScaleInE1ELST_1EEEEEENSA_6LayoutINSB_IJSE_SE_SE_EEENSB_IJNSC_ILi0EEESY_SY_EEEEENSB_IJNSA_10UnderscoreES11_S11_EEEEENS7_6detail26Sm90ImplicitGemmTileTraitsINSA_20SM90_TMA_LOAD_IM2COLENSA_14ComposedLayoutINSA_7SwizzleILi3ELi4ELi3EEENSA_18smem_ptr_flag_bitsILi16EEENSW_INSB_IJNSB_IJNSC_ILi8EEENSC_ILi16EEEEEENSB_IJSJ_SE_EEENSB_IJSE_NSC_ILi7EEEEEEEEENSB_IJNSB_IJSJ_NSC_ILi512EEEEEENSB_IJSE_SY_EEENSB_IJSY_NSC_ILi8192EEEEEEEEEEEEEvEENS15_INSA_23SM90_TMA_LOAD_MULTICASTENS17_IS19_S1B_NSW_INSB_IJNSB_IJSJ_SD_EEENSB_IJS1C_S1C_EEES1H_EEENSB_IJNSB_IJSE_NSC_ILi4096EEEEEES1K_S1N_EEEEEEEvEEEENS_8epilogue10collective6detail29Sm90TmaWarpSpecializedAdapterINS24_15DefaultEpilogueISM_NSB_IJNSB_IJllllEEESE_SY_EEES29_NS23_6thread17LinearCombinationISM_Li1EffLNS2A_9ScaleType4KindE0ELNS_15FloatRoundStyleE2ESM_EENS_4gemm15EpilogueDefaultEEEEEvvEEEEvNT_6ParamsE:
[----:B------:R-:W-:Y:S01]  /*0000*/  LDC R1, c[0x0][0x28] ;  /* 0x00000a00ff017b82 */ /* 0x000fe20000000800 */
[----:B------:R-:W0:Y:S01]  /*0010*/  S2R R11, SR_TID.X ;  /* 0x00000000000b7919 */ /* 0x000e220000002100 */
[----:B------:R-:W-:Y:S01]  /*0020*/  ELECT P0, URZ, PT ;  /* 0x00000000003f782f */ /* 0x000fe20003800000 */
[----:B------:R-:W-:Y:S01]  /*0030*/  BSSY B0, `(.L_x_0) ;  /* 0x0000010000007945 */ /* 0x000fe20003800000 */
[----:B------:R-:W1:Y:S01]  /*0040*/  S2R R12, SR_CTAID.X ;  /* 0x00000000000c7919 */ /* 0x000e620000002500 */
[--C-:B0-----:R-:W-:Y:S02]  /*0050*/  SHF.R.U32.HI R0, RZ, 0x5, R11.reuse ;  /* 0x00000005ff007819 */ /* 0x101fe4000001160b */
[----:B------:R-:W-:-:S03]  /*0060*/  SHF.R.U32.HI R3, RZ, 0x7, R11 ;  /* 0x00000007ff037819 */ /* 0x000fc6000001160b */
[----:B------:R-:W0:Y:S04]  /*0070*/  SHFL.IDX PT, R2, R0, RZ, 0x1f ;  /* 0x00001fff00027589 */ /* 0x000e2800000e0000 */
[----:B------:R2:W3:Y:S01]  /*0080*/  SHFL.IDX PT, R10, R3, RZ, 0x1f ;  /* 0x00001fff030a7589 */ /* 0x0004e200000e0000 */
[----:B0-----:R-:W-:-:S13]  /*0090*/  ISETP.NE.OR P0, PT, R2, RZ, !P0 ;  /* 0x000000ff0200720c */ /* 0x001fda0004705670 */
[----:B-123--:R-:W-:Y:S05]  /*00a0*/  @P0 BRA `(.L_x_1) ;  /* 0x0000000000200947 */ /* 0x00efea0003800000 */
[----:B------:R-:W-:Y:S02]  /*00b0*/  ULDC.64 UR4, c[0x0][0x198] ;  /* 0x0000660000047ab9 */ /* 0x000fe40000000a00 */
[----:B------:R-:W-:Y:S02]  /*00c0*/  UIADD3 UR6, UP0, UR4, 0xf0, URZ ;  /* 0x000000f004067890 */ /* 0x000fe4000ff1e03f */
[----:B------:R-:W-:Y:S02]  /*00d0*/  UIADD3 UR4, UP1, UR4, 0x270, URZ ;  /* 0x0000027004047890 */ /* 0x000fe4000ff3e03f */
[----:B------:R-:W-:Y:S02]  /*00e0*/  UIADD3.X UR7, URZ, UR5, URZ, UP0, !UPT ;  /* 0x000000053f077290 */ /* 0x000fe400087fe43f */
[----:B------:R-:W-:-:S07]  /*00f0*/  UIADD3.X UR5, URZ, UR5, URZ, UP1, !UPT ;  /* 0x000000053f057290 */ /* 0x000fce0008ffe43f */
[----:B------:R0:W-:Y:S02]  /*0100*/  UTMACCTL.PF [UR6] ;  /* 0x00000000060079b9 */ /* 0x0001e40008040000 */
[----:B------:R0:W-:Y:S02]  /*0110*/  UTMACCTL.PF [UR4] ;  /* 0x00000000040079b9 */ /* 0x0001e40008040000 */
[----:B0-----:R-:W-:Y:S01]  /*0120*/  NOP ;  /* 0x0000000000007918 */ /* 0x001fe20000000000 */
.L_x_1:
[----:B------:R-:W-:Y:S05]  /*0130*/  BSYNC B0 ;  /* 0x0000000000007941 */ /* 0x000fea0003800000 */
.L_x_0:
[----:B------:R-:W0:Y:S01]  /*0140*/  SHFL.IDX PT, R0, R0, RZ, 0x1f ;  /* 0x00001fff00007589 */ /* 0x000e2200000e0000 */
[----:B------:R-:W-:Y:S02]  /*0150*/  SHF.R.S32.HI R4, RZ, 0x1f, R11 ;  /* 0x0000001fff047819 */ /* 0x000fe4000001140b */
[----:B------:R-:W-:Y:S01]  /*0160*/  I2FP.F32.U32 R6, R12 ;  /* 0x0000000c00067245 */ /* 0x000fe20000201000 */
[----:B------:R-:W1:Y:S01]  /*0170*/  S2R R13, SR_CTAID.Y ;  /* 0x00000000000d7919 */ /* 0x000e620000002600 */
[----:B------:R-:W-:-:S04]  /*0180*/  LEA.HI R4, R4, R11, RZ, 0x7 ;  /* 0x0000000b04047211 */ /* 0x000fc800078f38ff */
[----:B------:R-:W-:-:S05]  /*0190*/  LOP3.LUT R4, R4, 0xffffff80, RZ, 0xc0, !PT ;  /* 0xffffff8004047812 */ /* 0x000fca00078ec0ff */
[----:B------:R-:W-:-:S05]  /*01a0*/  IMAD.IADD R14, R11, 0x1, -R4 ;  /* 0x000000010b0e7824 */ /* 0x000fca00078e0a04 */
[----:B------:R-:W-:-:S04]  /*01b0*/  SHF.R.S32.HI R3, RZ, 0x1f, R14 ;  /* 0x0000001fff037819 */ /* 0x000fc8000001140e */
[----:B------:R-:W-:Y:S02]  /*01c0*/  LEA.HI R3, R3, R14, RZ, 0x3 ;  /* 0x0000000e03037211 */ /* 0x000fe400078f18ff */
[----:B0-----:R-:W-:Y:S02]  /*01d0*/  ISETP.NE.AND P0, PT, R0, RZ, PT ;  /* 0x000000ff0000720c */ /* 0x001fe40003f05270 */
[--C-:B------:R-:W-:Y:S02]  /*01e0*/  SHF.R.S32.HI R4, RZ, 0x3, R3.reuse ;  /* 0x00000003ff047819 */ /* 0x100fe40000011403 */
[----:B------:R-:W-:Y:S02]  /*01f0*/  SHF.R.S32.HI R3, RZ, 0x1f, R3 ;  /* 0x0000001fff037819 */ /* 0x000fe40000011403 */
[----:B------:R-:W-:-:S07]  /*0200*/  SHF.R.S32.HI R5, RZ, 0x1f, R0 ;  /* 0x0000001fff057819 */ /* 0x000fce0000011400 */
[----:B-1----:R-:W-:Y:S05]  /*0210*/  @P0 BRA `(.L_x_2) ;  /* 0x0000000000700947 */ /* 0x002fea0003800000 */
[----:B------:R-:W0:Y:S01]  /*0220*/  S2UR UR8, SR_CgaCtaId ;  /* 0x00000000000879c3 */ /* 0x000e220000008800 */
[----:B------:R-:W-:Y:S01]  /*0230*/  UMOV UR4, 0x400 ;  /* 0x0000040000047882 */ /* 0x000fe20000000000 */
[----:B------:R-:W-:Y:S01]  /*0240*/  UMOV UR5, 0x1 ;  /* 0x0000000100057882 */ /* 0x000fe20000000000 */
[----:B------:R-:W-:Y:S01]  /*0250*/  UMOV UR6, 0x2 ;  /* 0x0000000200067882 */ /* 0x000fe20000000000 */
[----:B------:R-:W-:Y:S01]  /*0260*/  ELECT P0, URZ, PT ;  /* 0x00000000003f782f */ /* 0x000fe20003800000 */
[----:B------:R-:W-:-:S04]  /*0270*/  UIADD3 UR6, -UR6, 0x100000, URZ ;  /* 0x0010000006067890 */ /* 0x000fc8000fffe13f */
[----:B------:R-:W-:Y:S02]  /*0280*/  USHF.L.U32 UR7, UR6, 0xb, URZ ;  /* 0x0000000b06077899 */ /* 0x000fe4000800063f */
[----:B------:R-:W-:Y:S02]  /*0290*/  USHF.L.U32 UR6, UR6, 0x1, URZ ;  /* 0x0000000106067899 */ /* 0x000fe4000800063f */
[----:B0-----:R-:W-:Y:S02]  /*02a0*/  ULEA UR8, UR8, UR4, 0x18 ;  /* 0x0000000408087291 */ /* 0x001fe4000f8ec03f */
[----:B------:R-:W-:-:S04]  /*02b0*/  UIADD3 UR4, -UR5, 0x100000, URZ ;  /* 0x0010000005047890 */ /* 0x000fc8000fffe13f */
[----:B------:R-:W-:Y:S02]  /*02c0*/  USHF.L.U32 UR5, UR4, 0xb, URZ ;  /* 0x0000000b04057899 */ /* 0x000fe4000800063f */
[----:B------:R-:W-:Y:S01]  /*02d0*/  USHF.L.U32 UR4, UR4, 0x1, URZ ;  /* 0x0000000104047899 */ /* 0x000fe2000800063f */
[----:B------:R-:W0:Y:S11]  /*02e0*/  FENCE.VIEW.ASYNC.S ;  /* 0x00000000000073c6 */ /* 0x000e360000000000 */
[----:B0-----:R0:W1:Y:S01]  /*02f0*/  SYNCS.EXCH.64 URZ, [UR8+0x38000], UR4 ;  /* 0x03800004083f75b2 */ /* 0x0010620008000100 */
[----:B------:R0:W2:Y:S01]  /*0300*/  SYNCS.EXCH.64 URZ, [UR8+0x38038], UR6 ;  /* 0x03803806083f75b2 */ /* 0x0000a20008000100 */
[----:B------:R0:W3:Y:S01]  /*0310*/  SYNCS.EXCH.64 URZ, [UR8+0x38008], UR4 ;  /* 0x03800804083f75b2 */ /* 0x0000e20008000100 */
[----:B------:R0:W4:Y:S01]  /*0320*/  SYNCS.EXCH.64 URZ, [UR8+0x38040], UR6 ;  /* 0x03804006083f75b2 */ /* 0x0001220008000100 */
[----:B------:R0:W0:Y:S01]  /*0330*/  SYNCS.EXCH.64 URZ, [UR8+0x38010], UR4 ;  /* 0x03801004083f75b2 */ /* 0x0000220008000100 */
        /* <DEDUP_REMOVED lines=9> */
[----:B------:R-:W-:Y:S01]  /*03d0*/  NOP ;  /* 0x0000000000007918 */ /* 0x000fe20000000000 */
.L_x_2:
[----:B0-----:R-:W-:Y:S01]  /*03e0*/  ULDC UR4, c[0x0][0x150] ;  /* 0x0000540000047ab9 */ /* 0x001fe20000000800 */
[----:B------:R-:W-:Y:S01]  /*03f0*/  LEA.HI R3, R3, R4, RZ, 0x2 ;  /* 0x0000000403037211 */ /* 0x000fe200078f10ff */
[----:B------:R-:W-:Y:S01]  /*0400*/  FMUL R6, R6, UR4 ;  /* 0x0000000406067c20 */ /* 0x000fe20008400000 */
[----:B------:R-:W-:Y:S01]  /*0410*/  LEA.HI R5, R5, R0, RZ, 0x2 ;  /* 0x0000000005057211 */ /* 0x000fe200078f10ff */
[----:B------:R-:W-:Y:S01]  /*0420*/  ULDC UR4, c[0x0][0x154] ;  /* 0x0000550000047ab9 */ /* 0x000fe20000000800 */
[----:B------:R-:W-:Y:S01]  /*0430*/  LOP3.LUT R3, R3, 0xfffffffc, RZ, 0xc0, !PT ;  /* 0xfffffffc03037812 */ /* 0x000fe200078ec0ff */
[----:B------:R-:W0:Y:S01]  /*0440*/  LDC R8, c[0x0][0x140] ;  /* 0x00005000ff087b82 */ /* 0x000e220000000800 */
[----:B------:R-:W-:Y:S01]  /*0450*/  LOP3.LUT R5, R5, 0x3ffffffc, RZ, 0xc0, !PT ;  /* 0x3ffffffc05057812 */ /* 0x000fe200078ec0ff */
[----:B------:R-:W5:Y:S01]  /*0460*/  F2I.U32.TRUNC.NTZ R6, R6 ;  /* 0x0000000600067305 */ /* 0x000f62000020f000 */
[----:B------:R-:W-:Y:S01]  /*0470*/  LOP3.LUT P0, RZ, R14, 0x7, RZ, 0xc0, !PT ;  /* 0x000000070eff7812 */ /* 0x000fe2000780c0ff */
[----:B------:R-:W-:Y:S01]  /*0480*/  IMAD.IADD R3, R4, 0x1, -R3 ;  /* 0x0000000104037824 */ /* 0x000fe200078e0a03 */
[----:B------:R-:W-:Y:S01]  /*0490*/  I2FP.F32.U32 R4, R13 ;  /* 0x0000000d00047245 */ /* 0x000fe20000201000 */
[----:B------:R-:W-:Y:S01]  /*04a0*/  IMAD.IADD R0, R0, 0x1, -R5 ;  /* 0x0000000100007824 */ /* 0x000fe200078e0a05 */
[----:B------:R-:W-:Y:S01]  /*04b0*/  ISETP.NE.AND P3, PT, R10, 0x1, PT ;  /* 0x000000010a00780c */ /* 0x000fe20003f65270 */
[----:B------:R-:W-:Y:S01]  /*04c0*/  NOP ;  /* 0x0000000000007918 */ /* 0x000fe20000000000 */
[----:B------:R-:W-:Y:S01]  /*04d0*/  NOP ;  /* 0x0000000000007918 */ /* 0x000fe20000000000 */
[----:B------:R-:W-:-:S02]  /*04e0*/  IMAD R0, R0, 0x4, R3 ;  /* 0x0000000400007824 */ /* 0x000fc400078e0203 */
[----:B------:R-:W-:Y:S01]  /*04f0*/  FMUL R7, R4, UR4 ;  /* 0x0000000404077c20 */ /* 0x000fe20008400000 */
[----:B------:R-:W-:Y:S02]  /*0500*/  ULDC UR4, c[0x0][0x144] ;  /* 0x0000510000047ab9 */ /* 0x000fe40000000800 */
[C---:B------:R-:W-:Y:S01]  /*0510*/  LEA.HI R3, R0.reuse, R0, RZ, 0x1 ;  /* 0x0000000000037211 */ /* 0x040fe200078f08ff */
[----:B-----5:R-:W-:Y:S02]  /*0520*/  IMAD.MOV R5, RZ, RZ, -R6 ;  /* 0x000000ffff057224 */ /* 0x020fe400078e0a06 */
[----:B------:R-:W5:Y:S01]  /*0530*/  F2I.U32.TRUNC.NTZ R7, R7 ;  /* 0x0000000700077305 */ /* 0x000f62000020f000 */
[----:B------:R-:W-:Y:S01]  /*0540*/  LOP3.LUT R3, R3, 0xfffffffe, RZ, 0xc0, !PT ;  /* 0xfffffffe03037812 */ /* 0x000fe200078ec0ff */
[----:B------:R-:W-:Y:S01]  /*0550*/  IMAD R4, R5, UR4, R12 ;  /* 0x0000000405047c24 */ /* 0x000fe2000f8e020c */
[----:B------:R-:W-:Y:S01]  /*0560*/  ULDC UR4, c[0x0][0x148] ;  /* 0x0000520000047ab9 */ /* 0x000fe20000000800 */
[----:B------:R-:W-:Y:S01]  /*0570*/  IMAD.SHL.U32 R5, R0, 0x4, RZ ;  /* 0x0000000400057824 */ /* 0x000fe200078e00ff */
[----:B0-----:R-:W-:Y:S01]  /*0580*/  ISETP.EQ.U32.AND P1, PT, R8, 0x1, PT ;  /* 0x000000010800780c */ /* 0x001fe20003f22070 */
[----:B------:R-:W-:-:S03]  /*0590*/  IMAD.IADD R3, R0, 0x1, -R3 ;  /* 0x0000000100037824 */ /* 0x000fc600078e0a03 */
[----:B------:R-:W-:Y:S02]  /*05a0*/  LOP3.LUT R0, R0, 0xc, R5, 0x78, !PT ;  /* 0x0000000c00007812 */ /* 0x000fe400078e7805 */
[----:B------:R-:W-:Y:S02]  /*05b0*/  ISETP.NE.AND P4, PT, R3, R4, PT ;  /* 0x000000040300720c */ /* 0x000fe40003f85270 */
[----:B------:R-:W-:Y:S01]  /*05c0*/  SHF.R.S32.HI R3, RZ, 0x1f, R2 ;  /* 0x0000001fff037819 */ /* 0x000fe20000011402 */
[----:B-----5:R-:W-:Y:S01]  /*05d0*/  IMAD.MOV R6, RZ, RZ, -R7 ;  /* 0x000000ffff067224 */ /* 0x020fe200078e0a07 */
[----:B------:R-:W-:Y:S02]  /*05e0*/  ISETP.LT.U32.AND P0, PT, R0, 0x2, !P0 ;  /* 0x000000020000780c */ /* 0x000fe40004701070 */
[----:B------:R-:W-:Y:S01]  /*05f0*/  LEA.HI R3, R3, R2, RZ, 0x2 ;  /* 0x0000000203037211 */ /* 0x000fe200078f10ff */
[----:B------:R-:W-:-:S03]  /*0600*/  IMAD R7, R6, UR4, R13 ;  /* 0x0000000406077c24 */ /* 0x000fc6000f8e020d */
[----:B------:R-:W-:-:S03]  /*0610*/  LOP3.LUT R3, R3, 0xfffffffc, RZ, 0xc0, !PT ;  /* 0xfffffffc03037812 */ /* 0x000fc600078ec0ff */
[----:B------:R-:W-:Y:S02]  /*0620*/  @P4 LEA.HI R4, R0, R0, RZ, 0x1 ;  /* 0x0000000000044211 */ /* 0x000fe400078f08ff */
[----:B------:R-:W-:Y:S01]  /*0630*/  IMAD.IADD R5, R2, 0x1, -R3 ;  /* 0x0000000102057824 */ /* 0x000fe200078e0a03 */
[----:B------:R-:W-:Y:S02]  /*0640*/  SEL R3, RZ, 0x1, !P0 ;  /* 0x00000001ff037807 */ /* 0x000fe40004000000 */
[----:B------:R-:W-:Y:S02]  /*0650*/  @P4 SHF.R.S32.HI R4, RZ, 0x1, R4 ;  /* 0x00000001ff044819 */ /* 0x000fe40000011404 */
[----:B------:R-:W-:Y:S02]  /*0660*/  LOP3.LUT P2, RZ, R10, R5, RZ, 0xfc, !PT ;  /* 0x000000050aff7212 */ /* 0x000fe4000784fcff */
[----:B------:R-:W-:Y:S01]  /*0670*/  @P4 ISETP.NE.AND P5, PT, R4, R7, PT ;  /* 0x000000070400420c */ /* 0x000fe20003fa5270 */
[----:B------:R-:W-:Y:S01]  /*0680*/  IMAD.MOV.U32 R4, RZ, RZ, 0x1 ;  /* 0x00000001ff047424 */ /* 0x000fe200078e00ff */
[----:B------:R-:W-:-:S02]  /*0690*/  SEL R2, RZ, 0x1, P2 ;  /* 0x00000001ff027807 */ /* 0x000fc40001000000 */
[----:B------:R-:W-:Y:S02]  /*06a0*/  @P4 SEL R4, RZ, 0x1, P5 ;  /* 0x00000001ff044807 */ /* 0x000fe40002800000 */
[----:B------:R-:W-:Y:S02]  /*06b0*/  SEL R2, R2, 0x2, P3 ;  /* 0x0000000202027807 */ /* 0x000fe40001800000 */
[----:B------:R-:W-:Y:S01]  /*06c0*/  LOP3.LUT R4, R4, R3, RZ, 0xc0, !PT ;  /* 0x0000000304047212 */ /* 0x000fe200078ec0ff */
[----:B------:R-:W-:Y:S06]  /*06d0*/  @!P1 BRA `(.L_x_3) ;  /* 0x0000000000089947 */ /* 0x000fec0003800000 */
[----:B-1234-:R-:W-:Y:S01]  /*06e0*/  UCGABAR_ARV ;  /* 0x00000000000079c7 */ /* 0x01efe20008000000 */
[----:B------:R-:W-:Y:S05]  /*06f0*/  BRA `(.L_x_4) ;  /* 0x0000000000047947 */ /* 0x000fea0003800000 */
.L_x_3:
[----:B-1234-:R-:W-:Y:S01]  /*0700*/  NOP ;  /* 0x0000000000007918 */ /* 0x01efe20000000000 */
.L_x_4:
[----:B------:R-:W-:Y:S01]  /*0710*/  ULDC.64 UR4, c[0x0][0x618] ;  /* 0x0001860000047ab9 */ /* 0x000fe20000000a00 */
[----:B------:R-:W-:Y:S01]  /*0720*/  ULDC.64 UR12, c[0x0][0x208] ;  /* 0x00008200000c7ab9 */ /* 0x000fe20000000a00 */
[----:B------:R-:W-:-:S04]  /*0730*/  ISETP.NE.U32.AND P0, PT, RZ, UR4, PT ;  /* 0x00000004ff007c0c */ /* 0x000fc8000bf05070 */
[----:B------:R-:W-:-:S13]  /*0740*/  ISETP.NE.AND.EX P0, PT, RZ, UR5, PT, P0 ;  /* 0x00000005ff007c0c */ /* 0x000fda000bf05300 */
[----:B------:R-:W-:Y:S05]  /*0750*/  @!P0 BRA `(.L_x_5) ;  /* 0x00000000001c8947 */ /* 0x000fea0003800000 */
[----:B------:R-:W0:Y:S02]  /*0760*/  LDC.64 R6, c[0x0][0x618] ;  /* 0x00018600ff067b82 */ /* 0x000e240000000a00 */
[----:B0-----:R-:W2:Y:S02]  /*0770*/  LDG.E.64 R6, desc[UR12][R6.64] ;  /* 0x0000000c06067981 */ /* 0x001ea4000c1e1b00 */
[----:B--2---:R-:W-:-:S04]  /*0780*/  ISETP.NE.U32.AND P0, PT, R6, RZ, PT ;  /* 0x000000ff0600720c */ /* 0x004fc80003f05070 */
[----:B------:R-:W-:-:S13]  /*0790*/  ISETP.NE.AND.EX P0, PT, R7, RZ, PT, P0 ;  /* 0x000000ff0700720c */ /* 0x000fda0003f05300 */
[----:B------:R-:W-:Y:S05]  /*07a0*/  @!P0 BRA `(.L_x_5) ;  /* 0x0000000000088947 */ /* 0x000fea0003800000 */
[----:B------:R0:W5:Y:S01]  /*07b0*/  LD.E R8, desc[UR12][R6.64] ;  /* 0x0000000c06087980 */ /* 0x000162000c101900 */
[----:B------:R-:W-:Y:S05]  /*07c0*/  BRA `(.L_x_6) ;  /* 0x0000000000207947 */ /* 0x000fea0003800000 */
.L_x_5:
[----:B------:R-:W-:Y:S02]  /*07d0*/  ULDC.64 UR4, c[0x0][0x608] ;  /* 0x0001820000047ab9 */ /* 0x000fe40000000a00 */
[----:B------:R-:W-:-:S04]  /*07e0*/  ISETP.NE.U32.AND P0, PT, RZ, UR4, PT ;  /* 0x00000004ff007c0c */ /* 0x000fc8000bf05070 */
[----:B------:R-:W-:-:S13]  /*07f0*/  ISETP.NE.AND.EX P0, PT, RZ, UR5, PT, P0 ;  /* 0x00000005ff007c0c */ /* 0x000fda000bf05300 */
[----:B------:R-:W-:Y:S05]  /*0800*/  @!P0 BRA `(.L_x_7) ;  /* 0x00000000000c8947 */ /* 0x000fea0003800000 */
[----:B------:R-:W0:Y:S02]  /*0810*/  LDC.64 R8, c[0x0][0x608] ;  /* 0x00018200ff087b82 */ /* 0x000e240000000a00 */
[----:B0-----:R1:W5:Y:S01]  /*0820*/  LDG.E R8, desc[UR12][R8.64] ;  /* 0x0000000c08087981 */ /* 0x001362000c1e1900 */
[----:B------:R-:W-:Y:S05]  /*0830*/  BRA `(.L_x_6) ;  /* 0x0000000000047947 */ /* 0x000fea0003800000 */
.L_x_7:
[----:B------:R-:W2:Y:S02]  /*0840*/  LDC R8, c[0x0][0x600] ;  /* 0x00018000ff087b82 */ /* 0x000ea40000000800 */
.L_x_6:
[----:B------:R-:W-:Y:S02]  /*0850*/  ULDC.64 UR4, c[0x0][0x620] ;  /* 0x0001880000047ab9 */ /* 0x000fe40000000a00 */
[----:B------:R-:W-:-:S04]  /*0860*/  ISETP.NE.U32.AND P0, PT, RZ, UR4, PT ;  /* 0x00000004ff007c0c */ /* 0x000fc8000bf05070 */
[----:B------:R-:W-:-:S13]  /*0870*/  ISETP.NE.AND.EX P0, PT, RZ, UR5, PT, P0 ;  /* 0x00000005ff007c0c */ /* 0x000fda000bf05300 */
[----:B------:R-:W-:Y:S05]  /*0880*/  @!P0 BRA `(.L_x_8) ;  /* 0x00000000001c8947 */ /* 0x000fea0003800000 */
[----:B0-----:R-:W0:Y:S02]  /*0890*/  LDC.64 R6, c[0x0][0x620] ;  /* 0x00018800ff067b82 */ /* 0x001e240000000a00 */
[----:B0-----:R-:W3:Y:S02]  /*08a0*/  LDG.E.64 R6, desc[UR12][R6.64] ;  /* 0x0000000c06067981 */ /* 0x001ee4000c1e1b00 */
[----:B---3--:R-:W-:-:S04]  /*08b0*/  ISETP.NE.U32.AND P0, PT, R6, RZ, PT ;  /* 0x000000ff0600720c */ /* 0x008fc80003f05070 */
[----:B------:R-:W-:-:S13]  /*08c0*/  ISETP.NE.AND.EX P0, PT, R7, RZ, PT, P0 ;  /* 0x000000ff0700720c */ /* 0x000fda0003f05300 */
[----:B------:R-:W-:Y:S05]  /*08d0*/  @!P0 BRA `(.L_x_8) ;  /* 0x0000000000088947 */ /* 0x000fea0003800000 */
[----:B-1----:R0:W5:Y:S01]  /*08e0*/  LD.E R9, desc[UR12][R6.64] ;  /* 0x0000000c06097980 */ /* 0x002162000c101900 */
[----:B------:R-:W-:Y:S05]  /*08f0*/  BRA `(.L_x_9) ;  /* 0x0000000000207947 */ /* 0x000fea0003800000 */
.L_x_8:
[----:B------:R-:W-:Y:S02]  /*0900*/  ULDC.64 UR4, c[0x0][0x610] ;  /* 0x0001840000047ab9 */ /* 0x000fe40000000a00 */
[----:B------:R-:W-:-:S04]  /*0910*/  ISETP.NE.U32.AND P0, PT, RZ, UR4, PT ;  /* 0x00000004ff007c0c */ /* 0x000fc8000bf05070 */
[----:B------:R-:W-:-:S13]  /*0920*/  ISETP.NE.AND.EX P0, PT, RZ, UR5, PT, P0 ;  /* 0x00000005ff007c0c */ /* 0x000fda000bf05300 */
[----:B------:R-:W-:Y:S05]  /*0930*/  @!P0 BRA `(.L_x_10) ;  /* 0x00000000000c8947 */ /* 0x000fea0003800000 */
[----:B0-----:R-:W1:Y:S02]  /*0940*/  LDC.64 R6, c[0x0][0x610] ;  /* 0x00018400ff067b82 */ /* 0x001e640000000a00 */
[----:B-1----:R1:W5:Y:S01]  /*0950*/  LDG.E R9, desc[UR12][R6.64] ;  /* 0x0000000c06097981 */ /* 0x002362000c1e1900 */
[----:B------:R-:W-:Y:S05]  /*0960*/  BRA `(.L_x_9) ;  /* 0x0000000000047947 */ /* 0x000fea0003800000 */
.L_x_10:
[----:B-1----:R-:W3:Y:S02]  /*0970*/  LDC R9, c[0x0][0x604] ;  /* 0x00018100ff097b82 */ /* 0x002ee40000000800 */
.L_x_9:
[----:B------:R-:W4:Y:S01]  /*0980*/  LDC R3, c[0x0][0x3e8] ;  /* 0x0000fa00ff037b82 */ /* 0x000f220000000800 */
[----:B------:R-:W-:Y:S01]  /*0990*/  ULDC UR4, c[0x0][0x3dc] ;  /* 0x0000f70000047ab9 */ /* 0x000fe20000000800 */
[----:B------:R-:W-:Y:S01]  /*09a0*/  ULDC.64 UR6, c[0x0][0x3e0] ;  /* 0x0000f80000067ab9 */ /* 0x000fe20000000a00 */
[----:B------:R-:W-:Y:S02]  /*09b0*/  UIADD3 UR4, UR4, 0x3f, URZ ;  /* 0x0000003f04047890 */ /* 0x000fe4000fffe03f */
[----:B------:R-:W-:Y:S02]  /*09c0*/  UIMAD UR6, UR7, UR6, URZ ;  /* 0x00000006070672a4 */ /* 0x000fe4000f8e023f */
[----:B------:R-:W-:-:S04]  /*09d0*/  USHF.R.S32.HI UR5, URZ, 0x1f, UR4 ;  /* 0x0000001f3f057899 */ /* 0x000fc80008011404 */
[----:B------:R-:W-:-:S04]  /*09e0*/  ULEA.HI UR5, UR5, UR4, URZ, 0x6 ;  /* 0x0000000405057291 */ /* 0x000fc8000f8f303f */
[----:B------:R-:W-:Y:S01]  /*09f0*/  USHF.R.S32.HI UR15, URZ, 0x6, UR5 ;  /* 0x000000063f0f7899 */ /* 0x000fe20008011405 */
[----:B----4-:R-:W-:-:S05]  /*0a00*/  IMAD R3, R3, UR6, RZ ;  /* 0x0000000603037c24 */ /* 0x010fca000f8e02ff */
[----:B------:R-:W-:Y:S01]  /*0a10*/  IMAD R3, R3, UR15, RZ ;  /* 0x0000000f03037c24 */ /* 0x000fe2000f8e02ff */
[----:B------:R-:W-:Y:S06]  /*0a20*/  @!P1 BRA `(.L_x_11) ;  /* 0x00000000000c9947 */ /* 0x000fec0003800000 */
[----:B------:R-:W-:Y:S01]  /*0a30*/  UCGABAR_WAIT ;  /* 0x0000000000007dc7 */ /* 0x000fe20008000000 */
[----:B------:R-:W-:Y:S01]  /*0a40*/  CCTL.IVALL ;  /* 0x00000000ff00798f */ /* 0x000fe20002000000 */
[----:B------:R-:W-:Y:S05]  /*0a50*/  BRA `(.L_x_12) ;  /* 0x0000000000047947 */ /* 0x000fea0003800000 */
.L_x_11:
[----:B------:R-:W-:Y:S06]  /*0a60*/  BAR.SYNC.DEFER_BLOCKING 0x0 ;  /* 0x0000000000007b1d */ /* 0x000fec0000010000 */
.L_x_12:
[----:B------:R-:W-:-:S13]  /*0a70*/  ISETP.NE.AND P0, PT, R10, RZ, PT ;  /* 0x000000ff0a00720c */ /* 0x000fda0003f05270 */
[----:B------:R-:W-:Y:S05]  /*0a80*/  @!P0 BRA `(.L_x_13) ;  /* 0x0000008800788947 */ /* 0x000fea0003800000 */
[----:B------:R-:W-:-:S13]  /*0a90*/  ISETP.NE.AND P0, PT, R10, 0x1, PT ;  /* 0x000000010a00780c */ /* 0x000fda0003f05270 */
[----:B------:R-:W-:Y:S05]  /*0aa0*/  @P0 EXIT ;  /* 0x000000000000094d */ /* 0x000fea0003800000 */
[----:B------:R-:W-:Y:S01]  /*0ab0*/  ISETP.GE.AND P0, PT, R3, 0x1, PT ;  /* 0x000000010300780c */ /* 0x000fe20003f06270 */
[----:B------:R-:W-:Y:S01]  /*0ac0*/  UMOV UR4, URZ ;  /* 0x0000003f00047c82 */ /* 0x000fe20008000000 */
[----:B------:R-:W-:Y:S02]  /*0ad0*/  CS2R R86, SRZ ;  /* 0x0000000000567805 */ /* 0x000fe4000001ff00 */
[----:B------:R-:W-:Y:S02]  /*0ae0*/  CS2R R88, SRZ ;  /* 0x0000000000587805 */ /* 0x000fe4000001ff00 */
[----:B------:R-:W-:Y:S02]  /*0af0*/  CS2R R90, SRZ ;  /* 0x00000000005a7805 */ /* 0x000fe4000001ff00 */
[----:B------:R-:W-:Y:S02]  /*0b00*/  CS2R R92, SRZ ;  /* 0x00000000005c7805 */ /* 0x000fe4000001ff00 */
[----:B------:R-:W-:-:S02]  /*0b10*/  CS2R R94, SRZ ;  /* 0x00000000005e7805 */ /* 0x000fc4000001ff00 */
[----:B------:R-:W-:Y:S02]  /*0b20*/  CS2R R96, SRZ ;  /* 0x0000000000607805 */ /* 0x000fe4000001ff00 */
        /* <DEDUP_REMOVED lines=57> */
[----:B------:R-:W-:Y:S01]  /*0ec0*/  CS2R R84, SRZ ;  /* 0x0000000000547805 */ /* 0x000fe2000001ff00 */
[----:B------:R-:W-:Y:S06]  /*0ed0*/  @!P0 BRA `(.L_x_14) ;  /* 0x0000000000d88947 */ /* 0x000fec0003800000 */
[----:B------:R-:W-:-:S04]  /*0ee0*/  LOP3.LUT R5, R2, 0x1, RZ, 0xfc, !PT ;  /* 0x0000000102057812 */ /* 0x000fc800078efcff */
[----:B------:R-:W-:-:S13]  /*0ef0*/  ISETP.NE.AND P1, PT, R5, 0x3, PT ;  /* 0x000000030500780c */ /* 0x000fda0003f25270 */
[----:B------:R-:W-:Y:S05]  /*0f00*/  @!P1 BRA `(.L_x_15) ;  /* 0x0000000000049947 */ /* 0x000fea0003800000 */
[----:B------:R-:W-:Y:S01]  /*0f10*/  BPT.TRAP 0x1 ;  /* 0x000000040000795c */ /* 0x000fe20000300000 */
.L_x_15:
[----:B------:R-:W4:Y:S01]  /*0f20*/  S2UR UR5, SR_CgaCtaId ;  /* 0x00000000000579c3 */ /* 0x000f220000008800 */
[----:B------:R-:W-:Y:S01]  /*0f30*/  SHF.L.U32 R5, RZ, 0x1f, RZ ;  /* 0x0000001fff057819 */ /* 0x000fe200000006ff */
[----:B------:R-:W-:Y:S02]  /*0f40*/  UMOV UR4, 0x400 ;  /* 0x0000040000047882 */ /* 0x000fe40000000000 */
[----:B----4-:R-:W-:-:S12]  /*0f50*/  ULEA UR4, UR5, UR4, 0x18 ;  /* 0x0000000405047291 */ /* 0x010fd8000f8ec03f */
.L_x_16:
[----:B01----:R-:W-:-:S04]  /*0f60*/  IMAD.U32 R6, RZ, RZ, UR4 ;  /* 0x00000004ff067e24 */ /* 0x003fc8000f8e00ff */
[----:B------:R0:W1:Y:S03]  /*0f70*/  SYNCS.PHASECHK.TRANS64.TRYWAIT P1, [R6+URZ+0x38000], R5 ;  /* 0x03800005060075a7 */ /* 0x000066000802017f */
[----:B-1----:R-:W-:Y:S05]  /*0f80*/  @!P1 NANOSLEEP.SYNCS 0x989680 ;  /* 0x009896800000995d */ /* 0x002fea0003900000 */
[----:B------:R-:W1:Y:S02]  /*0f90*/  @!P1 SYNCS.PHASECHK.TRANS64 P1, [R6+URZ+0x38000], R5 ;  /* 0x03800005060095a7 */ /* 0x000e64000802007f */
[----:B-1----:R-:W-:Y:S05]  /*0fa0*/  @!P1 BRA `(.L_x_16) ;  /* 0xfffffffc00ec9947 */ /* 0x002fea000383ffff */
[----:B------:R-:W-:Y:S01]  /*0fb0*/  UIADD3 UR5, UR4, 0x1c000, URZ ;  /* 0x0001c00004057890 */ /* 0x000fe2000fffe03f */
[----:B------:R-:W-:Y:S01]  /*0fc0*/  WARPGROUP.ARRIVE ;  /* 0x00000000000079c5 */ /* 0x000fe20000000000 */
[----:B------:R-:W-:Y:S02]  /*0fd0*/  USHF.R.U32.HI UR4, URZ, 0x4, UR4 ;  /* 0x000000043f047899 */ /* 0x000fe40008011604 */
[----:B------:R-:W-:Y:S02]  /*0fe0*/  USHF.R.U32.HI UR5, URZ, 0x4, UR5 ;  /* 0x000000043f057899 */ /* 0x000fe40008011605 */
[----:B------:R-:W-:Y:S02]  /*0ff0*/  ULOP3.LUT UR4, UR4, 0x3fff, URZ, 0xc0, !UPT ;  /* 0x00003fff04047892 */ /* 0x000fe4000f8ec03f */
[----:B------:R-:W-:Y:S02]  /*1000*/  ULOP3.LUT UR5, UR5, 0x3fff, URZ, 0xc0, !UPT ;  /* 0x00003fff05057892 */ /* 0x000fe4000f8ec03f */
[----:B------:R-:W-:-:S02]  /*1010*/  ULOP3.LUT UR8, UR4, 0x10000, URZ, 0xfc, !UPT ;  /* 0x0001000004087892 */ /* 0x000fc4000f8efc3f */
[----:B------:R-:W-:Y:S01]  /*1020*/  ULOP3.LUT UR9, UR5, 0x2000000, URZ, 0xfc, !UPT ;  /* 0x0200000005097892 */ /* 0x000fe2000f8efc3f */
[----:B------:R-:W-:Y:S02]  /*1030*/  UMOV UR7, 0x40000040 ;  /* 0x4000004000077882 */ /* 0x000fe40000000000 */
[----:B------:R-:W-:Y:S02]  /*1040*/  UMOV UR5, 0x40000040 ;  /* 0x4000004000057882 */ /* 0x000fe40000000000 */
[----:B------:R-:W-:Y:S02]  /*1050*/  UMOV UR4, UR8 ;  /* 0x0000000800047c82 */ /* 0x000fe40008000000 */
[----:B------:R-:W-:Y:S02]  /*1060*/  UMOV UR6, UR9 ;  /* 0x0000000900067c82 */ /* 0x000fe40008000000 */
[----:B------:R-:W-:Y:S01]  /*1070*/  HGMMA.64x128x16.F32.BF16 R88, gdesc[UR4].tnspB, RZ, !UPT ;  /* 0x41e00000045879f0 */ /* 0x000fe2000c7018ff */
[----:B------:R-:W-:Y:S01]  /*1080*/  UIADD3 UR4, UR8, 0x200, URZ ;  /* 0x0000020008047890 */ /* 0x000fe2000fffe03f */
[----:B------:R-:W-:-:S10]  /*1090*/  UMOV UR5, 0x40000040 ;  /* 0x4000004000057882 */ /* 0x000fd40000000000 */
[----:B------:R-:W-:Y:S01]  /*10a0*/  HGMMA.64x128x16.F32.BF16 R24, gdesc[UR4].tnspB, RZ, !UPT ;  /* 0x41e00000041879f0 */ /* 0x000fe2000c7018ff */
[----:B------:R-:W-:Y:S02]  /*10b0*/  UIADD3 UR4, UR8, 0x2, URZ ;  /* 0x0000000208047890 */ /* 0x000fe4000fffe03f */
[----:B------:R-:W-:Y:S01]  /*10c0*/  UIADD3 UR6, UR9, 0x80, URZ ;  /* 0x0000008009067890 */ /* 0x000fe2000fffe03f */
[----:B------:R-:W-:Y:S01]  /*10d0*/  UMOV UR5, 0x40000040 ;  /* 0x4000004000057882 */ /* 0x000fe20000000000 */
[----:B------:R-:W-:-:S07]  /*10e0*/  UMOV UR7, 0x40000040 ;  /* 0x4000004000077882 */ /* 0x000fce0000000000 */
[----:B------:R-:W-:Y:S01]  /*10f0*/  HGMMA.64x128x16.F32.BF16 R88, gdesc[UR4].tnspB, R88 ;  /* 0x41e00000045879f0 */ /* 0x000fe20008701858 */
[----:B------:R-:W-:Y:S01]  /*1100*/  UIADD3 UR4, UR8, 0x202, URZ ;  /* 0x0000020208047890 */ /* 0x000fe2000fffe03f */
[----:B------:R-:W-:-:S10]  /*1110*/  UMOV UR5, 0x40000040 ;  /* 0x4000004000057882 */ /* 0x000fd40000000000 */
[----:B------:R-:W-:Y:S01]  /*1120*/  HGMMA.64x128x16.F32.BF16 R24, gdesc[UR4].tnspB, R24 ;  /* 0x41e00000041879f0 */ /* 0x000fe20008701818 */
        /* <DEDUP_REMOVED lines=15> */
[----:B------:R-:W-:Y:S01]  /*1220*/  HGMMA.64x128x16.F32.BF16 R24, gdesc[UR4].tnspB, R24, gsb0 ;  /* 0x41e00000041879f0 */ /* 0x000fe20008001818 */
[----:B------:R-:W-:-:S05]  /*1230*/  UMOV UR4, 0x1 ;  /* 0x0000000100047882 */ /* 0x000fca0000000000 */
.L_x_14:
[----:B01----:R-:W-:-:S05]  /*1240*/  VIMNMX R6, R3, 0x1, PT ;  /* 0x0000000103067848 */ /* 0x003fca0003fe0100 */
[----:B------:R-:W-:-:S05]  /*1250*/  IMAD.IADD R5, R3, 0x1, -R6 ;  /* 0x0000000103057824 */ /* 0x000fca00078e0a06 */
[----:B------:R-:W-:-:S13]  /*1260*/  ISETP.GE.AND P1, PT, R5, 0x1, PT ;  /* 0x000000010500780c */ /* 0x000fda0003f26270 */
[----:B------:R-:W-:Y:S05]  /*1270*/  @!P1 BRA `(.L_x_17) ;  /* 0x00000004004c9947 */ /* 0x000fea0003800000 */
[----:B------:R-:W0:Y:S01]  /*1280*/  S2UR UR6, SR_CgaCtaId ;  /* 0x00000000000679c3 */ /* 0x000e220000008800 */
[----:B------:R-:W-:Y:S01]  /*1290*/  UMOV UR5, 0x400 ;  /* 0x0000040000057882 */ /* 0x000fe20000000000 */
[----:B------:R-:W-:Y:S01]  /*12a0*/  LOP3.LUT R12, R2, 0x1, RZ, 0xfc, !PT ;  /* 0x00000001020c7812 */ /* 0x000fe200078efcff */
[----:B------:R-:W-:Y:S01]  /*12b0*/  IMAD.MOV.U32 R11, RZ, RZ, RZ ;  /* 0x000000ffff0b7224 */ /* 0x000fe200078e00ff */
[----:B------:R-:W-:Y:S01]  /*12c0*/  UISETP.NE.U32.AND UP0, UPT, UR4, URZ, UPT ;  /* 0x0000003f0400728c */ /* 0x000fe2000bf05070 */
[----:B------:R-:W-:Y:S02]  /*12d0*/  IMAD.MOV.U32 R3, RZ, RZ, R5 ;  /* 0x000000ffff037224 */ /* 0x000fe400078e0005 */
[----:B------:R-:W-:Y:S01]  /*12e0*/  IMAD.MOV.U32 R6, RZ, RZ, RZ ;  /* 0x000000ffff067224 */ /* 0x000fe200078e00ff */
[----:B0-----:R-:W-:-:S04]  /*12f0*/  ULEA UR7, UR6, UR5, 0x18 ;  /* 0x0000000506077291 */ /* 0x001fc8000f8ec03f */
[----:B------:R-:W-:Y:S02]  /*1300*/  UIADD3 UR6, UR7, 0x1c000, URZ ;  /* 0x0001c00007067890 */ /* 0x000fe4000fffe03f */
[----:B------:R-:W-:Y:S02]  /*1310*/  USHF.R.U32.HI UR5, URZ, 0x4, UR7 ;  /* 0x000000043f057899 */ /* 0x000fe40008011607 */
[----:B------:R-:W-:Y:S02]  /*1320*/  USHF.R.U32.HI UR6, URZ, 0x4, UR6 ;  /* 0x000000043f067899 */ /* 0x000fe40008011606 */
[----:B------:R-:W-:Y:S02]  /*1330*/  ULOP3.LUT UR5, UR5, 0x3fff, URZ, 0xc0, !UPT ;  /* 0x00003fff05057892 */ /* 0x000fe4000f8ec03f */
[----:B------:R-:W-:Y:S02]  /*1340*/  ULOP3.LUT UR6, UR6, 0x3fff, URZ, 0xc0, !UPT ;  /* 0x00003fff06067892 */ /* 0x000fe4000f8ec03f */
[----:B------:R-:W-:-:S02]  /*1350*/  ULOP3.LUT UR14, UR5, 0x10000, URZ, 0xfc, !UPT ;  /* 0x00010000050e7892 */ /* 0x000fc4000f8efc3f */
[----:B------:R-:W-:-:S12]  /*1360*/  ULOP3.LUT UR15, UR6, 0x2000000, URZ, 0xfc, !UPT ;  /* 0x02000000060f7892 */ /* 0x000fd8000f8efc3f */
.L_x_22:
[----:B------:R-:W-:-:S13]  /*1370*/  ISETP.NE.AND P2, PT, R12, 0x3, PT ;  /* 0x000000030c00780c */ /* 0x000fda0003f45270 */
[----:B------:R-:W-:Y:S05]  /*1380*/  @!P2 BRA `(.L_x_18) ;  /* 0x000000000004a947 */ /* 0x000fea0003800000 */
[----:B------:R-:W-:Y:S01]  /*1390*/  BPT.TRAP 0x1 ;  /* 0x000000040000795c */ /* 0x000fe20000300000 */
.L_x_18:
[----:B------:R-:W-:Y:S01]  /*13a0*/  SHF.L.U32 R7, R11, 0x1f, RZ ;  /* 0x0000001f0b077819 */ /* 0x000fe200000006ff */
[----:B------:R-:W-:-:S12]  /*13b0*/  ULEA UR5, UR4, UR7, 0x3 ;  /* 0x0000000704057291 */ /* 0x000fd8000f8e183f */
.L_x_19:
[----:B0-----:R-:W-:-:S04]  /*13c0*/  IMAD.U32 R10, RZ, RZ, UR5 ;  /* 0x00000005ff0a7e24 */ /* 0x001fc8000f8e00ff */
[----:B------:R0:W1:Y:S03]  /*13d0*/  SYNCS.PHASECHK.TRANS64.TRYWAIT P1, [R10+URZ+0x38000], R7 ;  /* 0x038000070a0075a7 */ /* 0x000066000802017f */
[----:B-1----:R-:W-:Y:S05]  /*13e0*/  @!P1 NANOSLEEP.SYNCS 0x989680 ;  /* 0x009896800000995d */ /* 0x002fea0003900000 */
[----:B------:R-:W1:Y:S02]  /*13f0*/  @!P1 SYNCS.PHASECHK.TRANS64 P1, [R10+URZ+0x38000], R7 ;  /* 0x038000070a0095a7 */ /* 0x000e64000802007f */
[----:B-1----:R-:W-:Y:S05]  /*1400*/  @!P1 BRA `(.L_x_19) ;  /* 0xfffffffc00ec9947 */ /* 0x002fea000383ffff */
[----:B------:R-:W-:Y:S01]  /*1410*/  ULEA UR5, UR4, UR14, 0xa ;  /* 0x0000000e04057291 */ /* 0x000fe2000f8e503f */
[----:B------:R-:W-:Y:S01]  /*1420*/  WARPGROUP.ARRIVE ;  /* 0x00000000000079c5 */ /* 0x000fe20000000000 */
[----:B------:R-:W-:Y:S01]  /*1430*/  ULEA UR6, UR4, UR15, 0xa ;  /* 0x0000000f04067291 */ /* 0x000fe2000f8e503f */
[----:B------:R-:W-:Y:S01]  /*1440*/  UMOV UR9, 0x40000040 ;  /* 0x4000004000097882 */ /* 0x000fe20000000000 */
[----:B------:R-:W-:-:S03]  /*1450*/  UMOV UR11, 0x40000040 ;  /* 0x40000040000b7882 */ /* 0x000fc60000000000 */
[----:B------:R-:W-:Y:S02]  /*1460*/  UMOV UR8, UR5 ;  /* 0x0000000500087c82 */ /* 0x000fe40008000000 */
[----:B------:R-:W-:Y:S02]  /*1470*/  UMOV UR10, UR6 ;  /* 0x00000006000a7c82 */ /* 0x000fe40008000000 */
[----:B------:R-:W-:Y:S01]  /*1480*/  HGMMA.64x128x16.F32.BF16 R88, gdesc[UR8].tnspB, R88, UP0 ;  /* 0x41e00000085879f0 */ /* 0x000fe2000bf01858 */
[----:B------:R-:W-:Y:S01]  /*1490*/  UIADD3 UR8, UR5, 0x200, URZ ;  /* 0x0000020005087890 */ /* 0x000fe2000fffe03f */
[----:B------:R-:W-:-:S10]  /*14a0*/  UMOV UR9, 0x40000040 ;  /* 0x4000004000097882 */ /* 0x000fd40000000000 */
[----:B------:R-:W-:Y:S01]  /*14b0*/  HGMMA.64x128x16.F32.BF16 R24, gdesc[UR8].tnspB, R24, UP0 ;  /* 0x41e00000081879f0 */ /* 0x000fe2000bf01818 */
        /* <DEDUP_REMOVED lines=23> */
[----:B------:R-:W-:Y:S03]  /*1630*/  HGMMA.64x128x16.F32.BF16 R24, gdesc[UR8].tnspB, R24, gsb0 ;  /* 0x41e00000081879f0 */ /* 0x000fe60008001818 */
[----:B------:R-:W-:Y:S02]  /*1640*/  WARPGROUP.DEPBAR.LE gsb0, 0x1 ;  /* 0x00008000000079c5 */ /* 0x000fe40000010100 */
[----:B------:R-:W-:Y:S05]  /*1650*/  @!P2 BRA `(.L_x_20) ;  /* 0x000000000004a947 */ /* 0x000fea0003800000 */
[----:B------:R-:W-:Y:S01]  /*1660*/  BPT.TRAP 0x1 ;  /* 0x000000040000795c */ /* 0x000fe20000300000 */
.L_x_20:
[----:B------:R-:W-:-:S13]  /*1670*/  ISETP.NE.AND P1, PT, R4, RZ, PT ;  /* 0x000000ff0400720c */ /* 0x000fda0003f25270 */
[----:B0-----:R-:W-:-:S05]  /*1680*/  @P1 LEA R7, R6, UR7, 0x3 ;  /* 0x0000000706071c11 */ /* 0x001fca000f8e18ff */
[----:B------:R-:W-:-:S05]  /*1690*/  @P1 VIADD R7, R7, 0x38038 ;  /* 0x0003803807071836 */ /* 0x000fca0000000000 */
[----:B------:R-:W-:-:S04]  /*16a0*/  @P1 PRMT R7, R0, 0x654, R7 ;  /* 0x0000065400071816 */ /* 0x000fc80000000007 */
[----:B------:R0:W-:Y:S01]  /*16b0*/  @P1 SYNCS.ARRIVE.TRANS64.RED.A1T0 RZ, [R7+URZ], RZ ;  /* 0x000000ff07ff19a7 */ /* 0x0001e2000810043f */
[----:B------:R-:W-:-:S13]  /*16c0*/  ISETP.GT.U32.AND P1, PT, R2, 0x1, PT ;  /* 0x000000010200780c */ /* 0x000fda0003f24070 */
[----:B0-----:R-:W-:Y:S05]  /*16d0*/  @P1 BRA `(.L_x_21) ;  /* 0x0000000000041947 */ /* 0x001fea0003800000 */
[----:B------:R-:W-:Y:S01]  /*16e0*/  BPT.TRAP 0x1 ;  /* 0x000000040000795c */ /* 0x000fe20000300000 */
.L_x_21:
[----:B------:R-:W-:Y:S01]  /*16f0*/  UIADD3 UR4, UR4, 0x1, URZ ;  /* 0x0000000104047890 */ /* 0x000fe2000fffe03f */
[C---:B------:R-:W-:Y:S01]  /*1700*/  ISETP.GT.AND P2, PT, R3.reuse, 0x1, PT ;  /* 0x000000010300780c */ /* 0x040fe20003f44270 */
[----:B------:R-:W-:Y:S02]  /*1710*/  VIADD R6, R6, 0x1 ;  /* 0x0000000106067836 */ /* 0x000fe40000000000 */
[----:B------:R-:W-:Y:S01]  /*1720*/  UISETP.NE.AND UP0, UPT, UR4, 0x7, UPT ;  /* 0x000000070400788c */ /* 0x000fe2000bf05270 */
[----:B------:R-:W-:Y:S02]  /*1730*/  VIADD R3, R3, 0xffffffff ;  /* 0xffffffff03037836 */ /* 0x000fe40000000000 */
[C---:B------:R-:W-:Y:S01]  /*1740*/  ISETP.NE.AND P1, PT, R6.reuse, 0x7, PT ;  /* 0x000000070600780c */ /* 0x040fe20003f25270 */
[----:B------:R-:W-:Y:S02]  /*1750*/  USEL UR5, URZ, 0x1, UP0 ;  /* 0x000000013f057887 */ /* 0x000fe40008000000 */
[----:B------:R-:W-:Y:S01]  /*1760*/  USEL UR4, UR4, URZ, UP0 ;  /* 0x0000003f04047287 */ /* 0x000fe20008000000 */
[----:B------:R-:W-:Y:S01]  /*1770*/  SEL R6, R6, RZ, P1 ;  /* 0x000000ff06067207 */ /* 0x000fe20000800000 */
[----:B------:R-:W-:-:S02]  /*1780*/  UPLOP3.LUT UP0, UPT, UPT, UPT, UPT, 0x80, 0x0 ;  /* 0x000000000000789c */ /* 0x000fc40003f0f070 */
[----:B------:R-:W-:Y:S01]  /*1790*/  LOP3.LUT R11, R11, UR5, RZ, 0x3c, !PT ;  /* 0x000000050b0b7c12 */ /* 0x000fe2000f8e3cff */
[----:B------:R-:W-:Y:S08]  /*17a0*/  @P2 BRA `(.L_x_22) ;  /* 0xfffffff800f02947 */ /* 0x000ff0000383ffff */
.L_x_17:
[----:B------:R-:W-:Y:S02]  /*17b0*/  WARPGROUP.DEPBAR.LE gsb0, 0x0 ;  /* 0x00008000000079c5 */ /* 0x000fe40000010000 */
[----:B------:R-:W-:Y:S05]  /*17c0*/  @!P0 BRA `(.L_x_23) ;  /* 0x00000000005c8947 */ /* 0x000fea0003800000 */
[----:B------:R-:W-:-:S04]  /*17d0*/  LOP3.LUT R3, R2, 0x1, RZ, 0xfc, !PT ;  /* 0x0000000102037812 */ /* 0x000fc800078efcff */
[----:B------:R-:W-:-:S13]  /*17e0*/  ISETP.NE.AND P0, PT, R3, 0x3, PT ;  /* 0x000000030300780c */ /* 0x000fda0003f05270 */
[----:B------:R-:W-:Y:S05]  /*17f0*/  @!P0 BRA `(.L_x_24) ;  /* 0x0000000000048947 */ /* 0x000fea0003800000 */
[----:B------:R-:W-:Y:S01]  /*1800*/  BPT.TRAP 0x1 ;  /* 0x000000040000795c */ /* 0x000fe20000300000 */
.L_x_24:
[----:B------:R-:W-:Y:S01]  /*1810*/  ISETP.NE.AND P0, PT, R4, RZ, PT ;  /* 0x000000ff0400720c */ /* 0x000fe20003f05270 */
[----:B------:R-:W-:Y:S01]  /*1820*/  BSSY B0, `(.L_x_25) ;  /* 0x000000f000007945 */ /* 0x000fe20003800000 */
[----:B------:R-:W-:-:S11]  /*1830*/  ISETP.GT.U32.AND P1, PT, R2, 0x1, PT ;  /* 0x000000010200780c */ /* 0x000fd60003f24070 */
[----:B------:R-:W-:Y:S05]  /*1840*/  @!P0 BRA `(.L_x_26) ;  /* 0x0000000000308947 */ /* 0x000fea0003800000 */
[----:B------:R-:W0:Y:S01]  /*1850*/  S2R R4, SR_CgaCtaId ;  /* 0x0000000000047919 */ /* 0x000e220000008800 */
[----:B------:R-:W-:-:S04]  /*1860*/  IMAD.WIDE.U32 R2, R5, 0x24924925, RZ ;  /* 0x2492492505027825 */ /* 0x000fc800078e00ff */
[----:B------:R-:W-:-:S05]  /*1870*/  IMAD.IADD R2, R5, 0x1, -R3 ;  /* 0x0000000105027824 */ /* 0x000fca00078e0a03 */
[----:B------:R-:W-:Y:S02]  /*1880*/  LEA.HI R2, R2, R3, RZ, 0x1f ;  /* 0x0000000302027211 */ /* 0x000fe400078ff8ff */
[----:B------:R-:W-:Y:S02]  /*1890*/  MOV R3, 0x400 ;  /* 0x0000040000037802 */ /* 0x000fe40000000f00 */
[----:B------:R-:W-:-:S05]  /*18a0*/  SHF.R.U32.HI R2, RZ, 0x2, R2 ;  /* 0x00000002ff027819 */ /* 0x000fca0000011602 */
[----:B------:R-:W-:Y:S01]  /*18b0*/  IMAD R2, R2, -0x7, R5 ;  /* 0xfffffff902027824 */ /* 0x000fe200078e0205 */
[----:B0-----:R-:W-:-:S05]  /*18c0*/  LEA R3, R4, R3, 0x18 ;  /* 0x0000000304037211 */ /* 0x001fca00078ec0ff */
[----:B------:R-:W-:-:S04]  /*18d0*/  IMAD R2, R2, 0x8, R3 ;  /* 0x0000000802027824 */ /* 0x000fc800078e0203 */
[----:B------:R-:W-:-:S05]  /*18e0*/  VIADD R3, R2, 0x38038 ;  /* 0x0003803802037836 */ /* 0x000fca0000000000 */
[----:B------:R-:W-:-:S04]  /*18f0*/  PRMT R3, R0, 0x654, R3 ;  /* 0x0000065400037816 */ /* 0x000fc80000000003 */
[----:B------:R0:W-:Y:S03]  /*1900*/  SYNCS.ARRIVE.TRANS64.RED.A1T0 RZ, [R3+URZ], RZ ;  /* 0x000000ff03ff79a7 */ /* 0x0001e6000810043f */
.L_x_26:
[----:B------:R-:W-:Y:S05]  /*1910*/  BSYNC B0 ;  /* 0x0000000000007941 */ /* 0x000fea0003800000 */
.L_x_25:
[----:B------:R-:W-:Y:S05]  /*1920*/  @P1 BRA `(.L_x_23) ;  /* 0x0000000000041947 */ /* 0x000fea0003800000 */
[----:B------:R-:W-:Y:S01]  /*1930*/  BPT.TRAP 0x1 ;  /* 0x000000040000795c */ /* 0x000fe20000300000 */
.L_x_23:
[----:B------:R-:W0:Y:S01]  /*1940*/  S2R R0, SR_TID.X ;  /* 0x0000000000007919 */ /* 0x000e220000002100 */
[----:B------:R-:W-:Y:S01]  /*1950*/  ULDC.64 UR4, c[0x0][0x280] ;  /* 0x0000a00000047ab9 */ /* 0x000fe20000000a00 */
[----:B------:R-:W1:Y:S01]  /*1960*/  S2R R2, SR_CTAID.Y ;  /* 0x0000000000027919 */ /* 0x000e620000002600 */
[----:B------:R-:W4:Y:S01]  /*1970*/  S2R R13, SR_CTAID.X ;  /* 0x00000000000d7919 */ /* 0x000f220000002500 */
[----:B0-----:R-:W-:-:S04]  /*1980*/  SHF.R.S32.HI R3, RZ, 0x1f, R0 ;  /* 0x0000001fff037819 */ /* 0x001fc80000011400 */
[----:B------:R-:W-:-:S04]  /*1990*/  LEA.HI R3, R3, R0, RZ, 0x7 ;  /* 0x0000000003037211 */ /* 0x000fc800078f38ff */
[----:B------:R-:W-:Y:S01]  /*19a0*/  LOP3.LUT R3, R3, 0xffffff80, RZ, 0xc0, !PT ;  /* 0xffffff8003037812 */ /* 0x000fe200078ec0ff */
[----:B----4-:R-:W-:-:S04]  /*19b0*/  IMAD.SHL.U32 R4, R13, 0x80, RZ ;  /* 0x000000800d047824 */ /* 0x010fc800078e00ff */
[----:B------:R-:W-:Y:S02]  /*19c0*/  IMAD.IADD R5, R0, 0x1, -R3 ;  /* 0x0000000100057824 */ /* 0x000fe400078e0a03 */
[----:B-1----:R-:W-:-:S03]  /*19d0*/  IMAD.SHL.U32 R0, R2, 0x80, RZ ;  /* 0x0000008002007824 */ /* 0x002fc600078e00ff */
[----:B------:R-:W-:Y:S02]  /*19e0*/  SHF.R.S32.HI R6, RZ, 0x1f, R5 ;  /* 0x0000001fff067819 */ /* 0x000fe40000011405 */
[----:B------:R-:W-:Y:S02]  /*19f0*/  ISETP.GE.AND P0, PT, R0, UR5, PT ;  /* 0x0000000500007c0c */ /* 0x000fe4000bf06270 */
[----:B------:R-:W-:Y:S02]  /*1a00*/  LEA.HI R2, R6, R5, RZ, 0x2 ;  /* 0x0000000506027211 */ /* 0x000fe400078f10ff */
[----:B------:R-:W-:Y:S02]  /*1a10*/  ISETP.GE.OR P0, PT, R4, UR4, P0 ;  /* 0x0000000404007c0c */ /* 0x000fe40008706670 */
[--C-:B------:R-:W-:Y:S02]  /*1a20*/  SHF.R.S32.HI R10, RZ, 0x2, R2.reuse ;  /* 0x00000002ff0a7819 */ /* 0x100fe40000011402 */
[----:B------:R-:W-:-:S04]  /*1a30*/  SHF.R.S32.HI R3, RZ, 0x1f, R2 ;  /* 0x0000001fff037819 */ /* 0x000fc80000011402 */
[----:B------:R-:W-:-:S04]  /*1a40*/  LEA.HI R3, R3, R10, RZ, 0x3 ;  /* 0x0000000a03037211 */ /* 0x000fc800078f18ff */
[----:B------:R-:W-:Y:S01]  /*1a50*/  LOP3.LUT R3, R3, 0xfffffff8, RZ, 0xc0, !PT ;  /* 0xfffffff803037812 */ /* 0x000fe200078ec0ff */
[----:B------:R-:W-:Y:S06]  /*1a60*/  @P0 EXIT ;  /* 0x000000000000094d */ /* 0x000fec0003800000 */
[----:B------:R-:W0:Y:S01]  /*1a70*/  LDC.64 R16, c[0x0][0x658] ;  /* 0x00019600ff107b82 */ /* 0x000e220000000a00 */
[----:B------:R-:W-:Y:S01]  /*1a80*/  LOP3.LUT R2, R2, 0x7ffffffc, RZ, 0xc0, !PT ;  /* 0x7ffffffc02027812 */ /* 0x000fe200078ec0ff */
[----:B------:R-:W-:Y:S01]  /*1a90*/  IMAD.IADD R10, R10, 0x1, -R3 ;  /* 0x000000010a0a7824 */ /* 0x000fe200078e0a03 */
[----:B------:R-:W-:Y:S02]  /*1aa0*/  LEA.HI R3, R6, R5, RZ, 0x5 ;  /* 0x0000000506037211 */ /* 0x000fe400078f28ff */
[----:B---3-5:R-:W-:Y:S01]  /*1ab0*/  FSETP.NEU.AND P1, PT, R9, RZ, PT ;  /* 0x000000ff0900720b */ /* 0x028fe20003f2d000 */
[----:B------:R-:W-:Y:S01]  /*1ac0*/  IMAD.IADD R2, R5, 0x1, -R2 ;  /* 0x0000000105027824 */ /* 0x000fe200078e0a02 */
[----:B------:R-:W-:Y:S02]  /*1ad0*/  SHF.R.S32.HI R11, RZ, 0x1f, R10 ;  /* 0x0000001fff0b7819 */ /* 0x000fe4000001140a */
[----:B------:R-:W-:Y:S01]  /*1ae0*/  SHF.R.S32.HI R5, RZ, 0x5, R3 ;  /* 0x00000005ff057819 */ /* 0x000fe20000011403 */
[----:B------:R-:W-:-:S02]  /*1af0*/  IMAD.SHL.U32 R7, R2, 0x2, RZ ;  /* 0x0000000202077824 */ /* 0x000fc400078e00ff */
[----:B------:R-:W-:-:S03]  /*1b00*/  IMAD.WIDE R2, R13, 0x80, R10 ;  /* 0x000000800d027825 */ /* 0x000fc600078e020a */
[----:B------:R-:W-:Y:S01]  /*1b10*/  SHF.R.S32.HI R13, RZ, 0x1f, R7 ;  /* 0x0000001fff0d7819 */ /* 0x000fe20000011407 */
[C---:B------:R-:W-:Y:S01]  /*1b20*/  IMAD R11, R5.reuse, -0x10, -R4 ;  /* 0xfffffff0050b7824 */ /* 0x040fe200078e0a04 */
[----:B------:R-:W-:Y:S01]  /*1b30*/  IADD3 R4, P0, R0, R7, RZ ;  /* 0x0000000700047210 */ /* 0x000fe20007f1e0ff */
[----:B------:R-:W-:-:S03]  /*1b40*/  IMAD.WIDE R2, R5, 0x10, R2 ;  /* 0x0000001005027825 */ /* 0x000fc600078e0202 */
[----:B------:R-:W-:Y:S02]  /*1b50*/  LEA.HI.X.SX32 R5, R0, R13, 0x1, P0 ;  /* 0x0000000d00057211 */ /* 0x000fe400000f0eff */
[----:B------:R-:W-:Y:S01]  /*1b60*/  IADD3 R10, R11, UR4, -R10 ;  /* 0x000000040b0a7c10 */ /* 0x000fe2000fffe80a */
[-C--:B0-----:R-:W-:Y:S01]  /*1b70*/  IMAD R6, R3, R16.reuse, RZ ;  /* 0x0000001003067224 */ /* 0x081fe200078e02ff */
[----:B------:R-:W-:Y:S01]  /*1b80*/  IADD3 R0, -R7, UR5, -R0 ;  /* 0x0000000507007c10 */ /* 0x000fe2000fffe900 */
[----:B------:R-:W-:Y:S01]  /*1b90*/  IMAD.WIDE.U32 R14, R2, R16, R4 ;  /* 0x00000010020e7225 */ /* 0x000fe200078e0004 */
[----:B------:R-:W-:Y:S02]  /*1ba0*/  ISETP.GT.AND P2, PT, R10, RZ, PT ;  /* 0x000000ff0a00720c */ /* 0x000fe40003f44270 */
[--C-:B------:R-:W-:Y:S01]  /*1bb0*/  SHF.L.U64.HI R20, R16, 0x3, R17.reuse ;  /* 0x0000000310147819 */ /* 0x100fe20000010211 */
[----:B------:R-:W-:Y:S01]  /*1bc0*/  IMAD R19, R2, R17, R6 ;  /* 0x0000001102137224 */ /* 0x000fe200078e0206 */
[C---:B------:R-:W-:Y:S01]  /*1bd0*/  SHF.L.U64.HI R11, R16.reuse, 0x6, R17 ;  /* 0x00000006100b7819 */ /* 0x040fe20000010211 */
[----:B------:R-:W-:Y:S01]  /*1be0*/  IMAD.SHL.U32 R21, R16, 0x8, RZ ;  /* 0x0000000810157824 */ /* 0x000fe200078e00ff */
[----:B------:R-:W-:Y:S01]  /*1bf0*/  ISETP.GT.AND P0, PT, R0, RZ, P2 ;  /* 0x000000ff0000720c */ /* 0x000fe20001704270 */
[----:B------:R-:W-:-:S02]  /*1c00*/  IMAD.SHL.U32 R16, R16, 0x40, RZ ;  /* 0x0000004010107824 */ /* 0x000fc400078e00ff */
[----:B------:R-:W-:Y:S01]  /*1c10*/  IMAD.IADD R19, R15, 0x1, R19 ;  /* 0x000000010f137824 */ /* 0x000fe200078e0213 */
[----:B------:R-:W-:Y:S09]  /*1c20*/  @!P1 BRA `(.L_x_27) ;  /* 0x0000005000dc9947 */ /* 0x000ff20003800000 */
[----:B------:R-:W-:Y:S01]  /*1c30*/  ULDC.64 UR6, c[0x0][0x630] ;  /* 0x00018c0000067ab9 */ /* 0x000fe20000000a00 */
[----:B------:R-:W-:Y:S01]  /*1c40*/  ULDC.64 UR8, c[0x0][0x628] ;  /* 0x00018a0000087ab9 */ /* 0x000fe20000000a00 */
[----:B------:R-:W-:Y:S01]  /*1c50*/  IMAD R17, R3, UR6, RZ ;  /* 0x0000000603117c24 */ /* 0x000fe2000f8e02ff */
[----:B------:R-:W-:Y:S01]  /*1c60*/  ULDC.64 UR4, c[0x0][0x650] ;  /* 0x0001940000047ab9 */ /* 0x000fe20000000a00 */
[----:B------:R-:W-:-:S04]  /*1c70*/  IMAD.WIDE.U32 R6, R2, UR6, R4 ;  /* 0x0000000602067c25 */ /* 0x000fc8000f8e0004 */
[----:B------:R-:W-:Y:S01]  /*1c80*/  IMAD R17, R2, UR7, R17 ;  /* 0x0000000702117c24 */ /* 0x000fe2000f8e0211 */
[----:B------:R-:W-:-:S03]  /*1c90*/  LEA R12, P1, R6, UR8, 0x1 ;  /* 0x00000008060c7c11 */ /* 0x000fc6000f8208ff */
[----:B------:R-:W-:-:S05]  /*1ca0*/  IMAD.IADD R7, R7, 0x1, R17 ;  /* 0x0000000107077824 */ /* 0x000fca00078e0211 */
[----:B------:R-:W-:-:S05]  /*1cb0*/  LEA.HI.X R13, R6, UR9, R7, 0x1, P1 ;  /* 0x00000009060d7c11 */ /* 0x000fca00088f0c07 */
[----:B------:R-:W3:Y:S01]  /*1cc0*/  @P0 LDG.E.LTC128B.U16 R15, desc[UR12][R12.64] ;  /* 0x0000000c0c0f0981 */ /* 0x000ee2000c1e1520 */
[----:B------:R-:W-:Y:S01]  /*1cd0*/  ISETP.GT.AND P1, PT, R0, 0x1, P2 ;  /* 0x000000010000780c */ /* 0x000fe20001724270 */
[----:B------:R-:W-:Y:S01]  /*1ce0*/  BSSY B0, `(.L_x_28) ;  /* 0x000000b000007945 */ /* 0x000fe20003800000 */
[----:B---3--:R-:W-:-:S04]  /*1cf0*/  IMAD.U32 R6, R15, 0x10000, RZ ;  /* 0x000100000f067824 */ /* 0x008fc800078e00ff */
[----:B------:R-:W-:Y:S01]  /*1d00*/  FMUL R7, R6, R9 ;  /* 0x0000000906077220 */ /* 0x000fe20000400000 */
[----:B------:R-:W-:-:S03]  /*1d10*/  LEA R6, P3, R14, UR4, 0x1 ;  /* 0x000000040e067c11 */ /* 0x000fc6000f8608ff */
[----:B--2---:R-:W-:Y:S01]  /*1d20*/  FFMA R7, R88, R8, R7 ;  /* 0x0000000858077223 */ /* 0x004fe20000000007 */
[----:B------:R-:W-:-:S04]  /*1d30*/  PRMT R88, R15, 0x7610, R88 ;  /* 0x000076100f587816 */ /* 0x000fc80000000058 */
[----:B------:R-:W-:Y:S02]  /*1d40*/  F2FP.BF16.F32.PACK_AB R18, RZ, R7 ;  /* 0x00000007ff12723e */ /* 0x000fe400000010ff */
[----:B------:R-:W-:-:S05]  /*1d50*/  LEA.HI.X R7, R14, UR5, R19, 0x1, P3 ;  /* 0x000000050e077c11 */ /* 0x000fca00098f0c13 */
[----:B------:R0:W-:Y:S01]  /*1d60*/  @P0 STG.E.U16 desc[UR12][R6.64], R18 ;  /* 0x0000001206000986 */ /* 0x0001e2000c10150c */
[----:B------:R-:W-:Y:S05]  /*1d70*/  @!P1 BRA `(.L_x_29) ;  /* 0x0000000000049947 */ /* 0x000fea0003800000 */
[----:B------:R1:W5:Y:S02]  /*1d80*/  LDG.E.LTC128B.U16 R88, desc[UR12][R12.64+0x2] ;  /* 0x0000020c0c587981 */ /* 0x000364000c1e1520 */
.L_x_29:
[----:B------:R-:W-:Y:S05]  /*1d90*/  BSYNC B0 ;  /* 0x0000000000007941 */ /* 0x000fea0003800000 */
.L_x_28:
[----:B------:R-:W-:Y:S01]  /*1da0*/  USHF.L.U32 UR4, UR6, 0x3, URZ ;  /* 0x0000000306047899 */ /* 0x000fe2000800063f */
[----:B0----5:R-:W-:Y:S01]  /*1db0*/  IMAD.U32 R18, R88, 0x10000, RZ ;  /* 0x0001000058127824 */ /* 0x021fe200078e00ff */
[----:B------:R-:W-:Y:S01]  /*1dc0*/  USHF.L.U64.HI UR5, UR6, 0x3, UR7 ;  /* 0x0000000306057899 */ /* 0x000fe20008010207 */
[----:B------:R-:W-:Y:S02]  /*1dd0*/  ISETP.GT.AND P0, PT, R10, 0x8, PT ;  /* 0x000000080a00780c */ /* 0x000fe40003f04270 */
[----:B------:R-:W-:Y:S01]  /*1de0*/  FMUL R22, R18, R9 ;  /* 0x0000000912167220 */ /* 0x000fe20000400000 */
[----:B------:R-:W-:Y:S01]  /*1df0*/  IMAD.U32 R14, RZ, RZ, UR4 ;  /* 0x00000004ff0e7e24 */ /* 0x000fe2000f8e00ff */
[----:B------:R-:W-:Y:S01]  /*1e00*/  ISETP.GT.AND P3, PT, R0, RZ, P0 ;  /* 0x000000ff0000720c */ /* 0x000fe20000764270 */
[----:B------:R-:W-:Y:S02]  /*1e10*/  IMAD.U32 R15, RZ, RZ, UR5 ;  /* 0x00000005ff0f7e24 */ /* 0x000fe4000f8e00ff */
[----:B------:R-:W-:Y:S01]  /*1e20*/  FFMA R22, R89, R8, R22 ;  /* 0x0000000859167223 */ /* 0x000fe20000000016 */
[----:B------:R-:W-:-:S04]  /*1e30*/  IMAD.WIDE.U32 R18, R2, UR6, R14 ;  /* 0x0000000602127c25 */ /* 0x000fc8000f8e000e */
[----:B------:R-:W-:Y:S02]  /*1e40*/  F2FP.BF16.F32.PACK_AB R89, RZ, R22 ;  /* 0x00000016ff59723e */ /* 0x000fe400000010ff */
[----:B------:R-:W-:-:S03]  /*1e50*/  IADD3 R23, P4, R4, R18, RZ ;  /* 0x0000001204177210 */ /* 0x000fc60007f9e0ff */
[----:B------:R0:W-:Y:S01]  /*1e60*/  @P1 STG.E.U16 desc[UR12][R6.64+0x2], R89 ;  /* 0x0000025906001986 */ /* 0x0001e2000c10150c */
[----:B------:R-:W-:Y:S02]  /*1e70*/  IADD3.X R22, R5, R17, R19, P4, !PT ;  /* 0x0000001105167210 */ /* 0x000fe400027fe413 */
[----:B------:R-:W-:-:S04]  /*1e80*/  LEA R18, P4, R23, UR8, 0x1 ;  /* 0x0000000817127c11 */ /* 0x000fc8000f8808ff */
[----:B------:R-:W-:-:S05]  /*1e90*/  LEA.HI.X R19, R23, UR9, R22, 0x1, P4 ;  /* 0x0000000917137c11 */ /* 0x000fca000a0f0c16 */
[----:B------:R-:W2:Y:S01]  /*1ea0*/  @P3 LDG.E.LTC128B.U16 R88, desc[UR12][R18.64] ;  /* 0x0000000c12583981 */ /* 0x000ea2000c1e1520 */
[C---:B------:R-:W-:Y:S01]  /*1eb0*/  IMAD.SHL.U32 R17, R21.reuse, 0x2, RZ ;  /* 0x0000000215117824 */ /* 0x040fe200078e00ff */
[----:B------:R-:W-:Y:S01]  /*1ec0*/  SHF.L.U64.HI R21, R21, 0x1, R20 ;  /* 0x0000000115157819 */ /* 0x000fe20000010214 */
[----:B------:R-:W-:Y:S01]  /*1ed0*/  BSSY B0, `(.L_x_30) ;  /* 0x000000b000007945 */ /* 0x000fe20003800000 */
[----:B------:R-:W-:Y:S01]  /*1ee0*/  ISETP.GT.AND P1, PT, R0, 0x1, P0 ;  /* 0x000000010000780c */ /* 0x000fe20000724270 */
[----:B--2---:R-:W-:-:S04]  /*1ef0*/  IMAD.U32 R22, R88, 0x10000, RZ ;  /* 0x0001000058167824 */ /* 0x004fc800078e00ff */
[----:B------:R-:W-:Y:S01]  /*1f00*/  FMUL R23, R22, R9 ;  /* 0x0000000916177220 */ /* 0x000fe20000400000 */
[----:B------:R-:W-:-:S03]  /*1f10*/  IADD3 R22, P4, R17, R6, RZ ;  /* 0x0000000611167210 */ /* 0x000fc60007f9e0ff */
[----:B------:R-:W-:-:S05]  /*1f20*/  FFMA R23, R90, R8, R23 ;  /* 0x000000085a177223 */ /* 0x000fca0000000017 */
[----:B------:R-:W-:Y:S01]  /*1f30*/  F2FP.BF16.F32.PACK_AB R20, RZ, R23 ;  /* 0x00000017ff14723e */ /* 0x000fe200000010ff */
[----:B------:R-:W-:-:S05]  /*1f40*/  IMAD.X R23, R21, 0x1, R7, P4 ;  /* 0x0000000115177824 */ /* 0x000fca00020e0607 */
[----:B------:R0:W-:Y:S01]  /*1f50*/  @P3 STG.E.U16 desc[UR12][R22.64], R20 ;  /* 0x0000001416003986 */ /* 0x0001e2000c10150c */
[----:B------:R-:W-:Y:S05]  /*1f60*/  @!P1 BRA `(.L_x_31) ;  /* 0x0000000000049947 */ /* 0x000fea0003800000 */
[----:B------:R2:W5:Y:S02]  /*1f70*/  LDG.E.LTC128B.U16 R88, desc[UR12][R18.64+0x2] ;  /* 0x0000020c12587981 */ /* 0x000564000c1e1520 */
.L_x_31:
[----:B------:R-:W-:Y:S05]  /*1f80*/  BSYNC B0 ;  /* 0x0000000000007941 */ /* 0x000fea0003800000 */
.L_x_30:
[----:B0----5:R-:W-:Y:S01]  /*1f90*/  IMAD.U32 R20, R88, 0x10000, RZ ;  /* 0x0001000058147824 */ /* 0x021fe200078e00ff */
[----:B------:R-:W-:Y:S01]  /*1fa0*/  ISETP.GT.AND P3, PT, R0, 0x8, P2 ;  /* 0x000000080000780c */ /* 0x000fe20001764270 */
[----:B------:R-:W-:Y:S02]  /*1fb0*/  BSSY B0, `(.L_x_32) ;  /* 0x0000007000007945 */ /* 0x000fe40003800000 */
[----:B------:R-:W-:-:S04]  /*1fc0*/  FMUL R20, R20, R9 ;  /* 0x0000000914147220 */ /* 0x000fc80000400000 */
[----:B------:R-:W-:-:S05]  /*1fd0*/  FFMA R20, R91, R8, R20 ;  /* 0x000000085b147223 */ /* 0x000fca0000000014 */
[----:B------:R-:W-:-:S05]  /*1fe0*/  F2FP.BF16.F32.PACK_AB R20, RZ, R20 ;  /* 0x00000014ff14723e */ /* 0x000fca00000010ff */
[----:B------:R0:W-:Y:S01]  /*1ff0*/  @P1 STG.E.U16 desc[UR12][R22.64+0x2], R20 ;  /* 0x0000021416001986 */ /* 0x0001e2000c10150c */
[----:B------:R-:W-:Y:S05]  /*2000*/  @!P3 BRA `(.L_x_33) ;  /* 0x000000000004b947 */ /* 0x000fea0003800000 */
[----:B------:R3:W5:Y:S02]  /*2010*/  LDG.E.LTC128B.U16 R88, desc[UR12][R12.64+0x10] ;  /* 0x0000100c0c587981 */ /* 0x000764000c1e1520 */
.L_x_33:
[----:B------:R-:W-:Y:S05]  /*2020*/  BSYNC B0 ;  /* 0x0000000000007941 */ /* 0x000fea0003800000 */
.L_x_32:
        /* <DEDUP_REMOVED lines=9> */
.L_x_35:
[----:B------:R-:W-:Y:S05]  /*20c0*/  BSYNC B0 ;  /* 0x0000000000007941 */ /* 0x000fea0003800000 */
.L_x_34:
[----:B-----5:R-:W-:Y:S01]  /*20d0*/  IMAD.U32 R20, R88, 0x10000, RZ ;  /* 0x0001000058147824 */ /* 0x020fe200078e00ff */
        /* <DEDUP_REMOVED lines=8> */
.L_x_37:
[----:B------:R-:W-:Y:S05]  /*2160*/  BSYNC B0 ;  /* 0x0000000000007941 */ /* 0x000fea0003800000 */
.L_x_36:
        /* <DEDUP_REMOVED lines=9> */
.L_x_39:
[----:B------:R-:W-:Y:S05]  /*2200*/  BSYNC B0 ;  /* 0x0000000000007941 */ /* 0x000fea0003800000 */
.L_x_38:
        /* <DEDUP_REMOVED lines=9> */
.L_x_41:
[----:B------:R-:W-:Y:S05]  /*22a0*/  BSYNC B0 ;  /* 0x0000000000007941 */ /* 0x000fea0003800000 */
.L_x_40:
        /* <DEDUP_REMOVED lines=9> */
.L_x_43:
[----:B------:R-:W-:Y:S05]  /*2340*/  BSYNC B0 ;  /* 0x0000000000007941 */ /* 0x000fea0003800000 */
.L_x_42:
        /* <DEDUP_REMOVED lines=9> */
.L_x_45:
[----:B------:R-:W-:Y:S05]  /*23e0*/  BSYNC B0 ;  /* 0x0000000000007941 */ /* 0x000fea0003800000 */
.L_x_44:
        /* <DEDUP_REMOVED lines=9> */
.L_x_47:
[----:B------:R-:W-:Y:S05]  /*2480*/  BSYNC B0 ;  /* 0x0000000000007941 */ /* 0x000fea0003800000 */
.L_x_46:
        /* <DEDUP_REMOVED lines=9> */
.L_x_49:
[----:B------:R-:W-:Y:S05]  /*2520*/  BSYNC B0 ;  /* 0x0000000000007941 */ /* 0x000fea0003800000 */
.L_x_48:
        /* <DEDUP_REMOVED lines=9> */
.L_x_51:
[----:B------:R-:W-:Y:S05]  /*25c0*/  BSYNC B0 ;  /* 0x0000000000007941 */ /* 0x000fea0003800000 */
.L_x_50:
        /* <DEDUP_REMOVED lines=9> */
.L_x_53:
[----:B------:R-:W-:Y:S05]  /*2660*/  BSYNC B0 ;  /* 0x0000000000007941 */ /* 0x000fea0003800000 */
.L_x_52:
        /* <DEDUP_REMOVED lines=9> */
.L_x_55:
[----:B------:R-:W-:Y:S05]  /*2700*/  BSYNC B0 ;  /* 0x0000000000007941 */ /* 0x000fea0003800000 */
.L_x_54:
        /* <DEDUP_REMOVED lines=9> */
.L_x_57:
[----:B------:R-:W-:Y:S05]  /*27a0*/  BSYNC B0 ;  /* 0x0000000000007941 */ /* 0x000fea0003800000 */
.L_x_56:
        /* <DEDUP_REMOVED lines=9> */
.L_x_59:
[----:B------:R-:W-:Y:S05]  /*2840*/  BSYNC B0 ;  /* 0x0000000000007941 */ /* 0x000fea0003800000 */
.L_x_58:
        /* <DEDUP_REMOVED lines=9> */
.L_x_61:
[----:B------:R-:W-:Y:S05]  /*28e0*/  BSYNC B0 ;  /* 0x0000000000007941 */ /* 0x000fea0003800000 */
.L_x_60:
        /* <DEDUP_REMOVED lines=9> */
.L_x_63:
[----:B------:R-:W-:Y:S05]  /*2980*/  BSYNC B0 ;  /* 0x0000000000007941 */ /* 0x000fea0003800000 */
.L_x_62:
        /* <DEDUP_REMOVED lines=9> */
.L_x_65:
[----:B------:R-:W-:Y:S05]  /*2a20*/  BSYNC B0 ;  /* 0x0000000000007941 */ /* 0x000fea0003800000 */
.L_x_64:
        /* <DEDUP_REMOVED lines=9> */
.L_x_67:
[----:B------:R-:W-:Y:S05]  /*2ac0*/  BSYNC B0 ;  /* 0x0000000000007941 */ /* 0x000fea0003800000 */
.L_x_66:
        /* <DEDUP_REMOVED lines=9> */
.L_x_69:
[----:B------:R-:W-:Y:S05]  /*2b60*/  BSYNC B0 ;  /* 0x0000000000007941 */ /* 0x000fea0003800000 */
.L_x_68:
        /* <DEDUP_REMOVED lines=9> */
.L_x_71:
[----:B------:R-:W-:Y:S05]  /*2c00*/  BSYNC B0 ;  /* 0x0000000000007941 */ /* 0x000fea0003800000 */
.L_x_70:
        /* <DEDUP_REMOVED lines=9> */
.L_x_73:
[----:B------:R-:W-:Y:S05]  /*2ca0*/  BSYNC B0 ;  /* 0x0000000000007941 */ /* 0x000fea0003800000 */
.L_x_72:
        /* <DEDUP_REMOVED lines=9> */
.L_x_75:
[----:B------:R-:W-:Y:S05]  /*2d40*/  BSYNC B0 ;  /* 0x0000000000007941 */ /* 0x000fea0003800000 */
.L_x_74:
        /* <DEDUP_REMOVED lines=9> */
.L_x_77:
[----:B------:R-:W-:Y:S05]  /*2de0*/  BSYNC B0 ;  /* 0x0000000000007941 */ /* 0x000fea0003800000 */
.L_x_76:
        /* <DEDUP_REMOVED lines=9> */
.L_x_79:
[----:B------:R-:W-:Y:S05]  /*2e80*/  BSYNC B0 ;  /* 0x0000000000007941 */ /* 0x000fea0003800000 */
.L_x_78:
        /* <DEDUP_REMOVED lines=9> */
.L_x_81:
[----:B------:R-:W-:Y:S05]  /*2f20*/  BSYNC B0 ;  /* 0x0000000000007941 */ /* 0x000fea0003800000 */
.L_x_80:
        /* <DEDUP_REMOVED lines=9> */
.L_x_83:
[----:B------:R-:W-:Y:S05]  /*2fc0*/  BSYNC B0 ;  /* 0x0000000000007941 */ /* 0x000fea0003800000 */
.L_x_82:
        /* <DEDUP_REMOVED lines=9> */
.L_x_85:
[----:B------:R-:W-:Y:S05]  /*3060*/  BSYNC B0 ;  /* 0x0000000000007941 */ /* 0x000fea0003800000 */
.L_x_84:
        /* <DEDUP_REMOVED lines=9> */
.L_x_87:
[----:B------:R-:W-:Y:S05]  /*3100*/  BSYNC B0 ;  /* 0x0000000000007941 */ /* 0x000fea0003800000 */
.L_x_86:
        /* <DEDUP_REMOVED lines=9> */
.L_x_89:
[----:B------:R-:W-:Y:S05]  /*31a0*/  BSYNC B0 ;  /* 0x0000000000007941 */ /* 0x000fea0003800000 */
.L_x_88:
        /* <DEDUP_REMOVED lines=9> */
.L_x_91:
[----:B------:R-:W-:Y:S05]  /*3240*/  BSYNC B0 ;  /* 0x0000000000007941 */ /* 0x000fea0003800000 */
.L_x_90:
        /* <DEDUP_REMOVED lines=9> */
.L_x_93:
[----:B------:R-:W-:Y:S05]  /*32e0*/  BSYNC B0 ;  /* 0x0000000000007941 */ /* 0x000fea0003800000 */
.L_x_92:
        /* <DEDUP_REMOVED lines=9> */
.L_x_95:
[----:B------:R-:W-:Y:S05]  /*3380*/  BSYNC B0 ;  /* 0x0000000000007941 */ /* 0x000fea0003800000 */
.L_x_94:
        /* <DEDUP_REMOVED lines=9> */
.L_x_97:
[----:B------:R-:W-:Y:S05]  /*3420*/  BSYNC B0 ;  /* 0x0000000000007941 */ /* 0x000fea0003800000 */
.L_x_96:
        /* <DEDUP_REMOVED lines=9> */
.L_x_99:
[----:B------:R-:W-:Y:S05]  /*34c0*/  BSYNC B0 ;  /* 0x0000000000007941 */ /* 0x000fea0003800000 */
.L_x_98:
        /* <DEDUP_REMOVED lines=9> */
.L_x_101:
[----:B------:R-:W-:Y:S05]  /*3560*/  BSYNC B0 ;  /* 0x0000000000007941 */ /* 0x000fea0003800000 */
.L_x_100:
        /* <DEDUP_REMOVED lines=9> */
.L_x_103:
[----:B------:R-:W-:Y:S05]  /*3600*/  BSYNC B0 ;  /* 0x0000000000007941 */ /* 0x000fea0003800000 */
.L_x_102:
        /* <DEDUP_REMOVED lines=9> */
.L_x_105:
[----:B------:R-:W-:Y:S05]  /*36a0*/  BSYNC B0 ;  /* 0x0000000000007941 */ /* 0x000fea0003800000 */
.L_x_104:
        /* <DEDUP_REMOVED lines=9> */
.L_x_107:
[----:B------:R-:W-:Y:S05]  /*3740*/  BSYNC B0 ;  /* 0x0000000000007941 */ /* 0x000fea0003800000 */
.L_x_106:
        /* <DEDUP_REMOVED lines=9> */
.L_x_109:
[----:B------:R-:W-:Y:S05]  /*37e0*/  BSYNC B0 ;  /* 0x0000000000007941 */ /* 0x000fea0003800000 */
.L_x_108:
        /* <DEDUP_REMOVED lines=9> */
.L_x_111:
[----:B------:R-:W-:Y:S05]  /*3880*/  BSYNC B0 ;  /* 0x0000000000007941 */ /* 0x000fea0003800000 */
.L_x_110:
        /* <DEDUP_REMOVED lines=9> */
.L_x_113:
[----:B------:R-:W-:Y:S05]  /*3920*/  BSYNC B0 ;  /* 0x0000000000007941 */ /* 0x000fea0003800000 */
.L_x_112:
        /* <DEDUP_REMOVED lines=9> */
.L_x_115:
[----:B------:R-:W-:Y:S05]  /*39c0*/  BSYNC B0 ;  /* 0x0000000000007941 */ /* 0x000fea0003800000 */
.L_x_114:
        /* <DEDUP_REMOVED lines=9> */
.L_x_117:
[----:B------:R-:W-:Y:S05]  /*3a60*/  BSYNC B0 ;  /* 0x0000000000007941 */ /* 0x000fea0003800000 */
.L_x_116:
        /* <DEDUP_REMOVED lines=9> */
.L_x_119:
[----:B------:R-:W-:Y:S05]  /*3b00*/  BSYNC B0 ;  /* 0x0000000000007941 */ /* 0x000fea0003800000 */
.L_x_118:
        /* <DEDUP_REMOVED lines=9> */
.L_x_121:
[----:B------:R-:W-:Y:S05]  /*3ba0*/  BSYNC B0 ;  /* 0x0000000000007941 */ /* 0x000fea0003800000 */
.L_x_120:
        /* <DEDUP_REMOVED lines=9> */
.L_x_123:
[----:B------:R-:W-:Y:S05]  /*3c40*/  BSYNC B0 ;  /* 0x0000000000007941 */ /* 0x000fea0003800000 */
.L_x_122:
        /* <DEDUP_REMOVED lines=9> */
.L_x_125:
[----:B------:R-:W-:Y:S05]  /*3ce0*/  BSYNC B0 ;  /* 0x0000000000007941 */ /* 0x000fea0003800000 */
.L_x_124:
        /* <DEDUP_REMOVED lines=9> */
.L_x_127:
[----:B------:R-:W-:Y:S05]  /*3d80*/  BSYNC B0 ;  /* 0x0000000000007941 */ /* 0x000fea0003800000 */
.L_x_126:
        /* <DEDUP_REMOVED lines=9> */
.L_x_129:
[----:B------:R-:W-:Y:S05]  /*3e20*/  BSYNC B0 ;  /* 0x0000000000007941 */ /* 0x000fea0003800000 */
.L_x_128:
        /* <DEDUP_REMOVED lines=9> */
.L_x_131:
[----:B------:R-:W-:Y:S05]  /*3ec0*/  BSYNC B0 ;  /* 0x0000000000007941 */ /* 0x000fea0003800000 */
.L_x_130:
        /* <DEDUP_REMOVED lines=9> */
.L_x_133:
[----:B------:R-:W-:Y:S05]  /*3f60*/  BSYNC B0 ;  /* 0x0000000000007941 */ /* 0x000fea0003800000 */
.L_x_132:
        /* <DEDUP_REMOVED lines=9> */
.L_x_135:
[----:B------:R-:W-:Y:S05]  /*4000*/  BSYNC B0 ;  /* 0x0000000000007941 */ /* 0x000fea0003800000 */
.L_x_134:
        /* <DEDUP_REMOVED lines=9> */
.L_x_137:
[----:B------:R-:W-:Y:S05]  /*40a0*/  BSYNC B0 ;  /* 0x0000000000007941 */ /* 0x000fea0003800000 */
.L_x_136:
        /* <DEDUP_REMOVED lines=9> */
.L_x_139:
[----:B------:R-:W-:Y:S05]  /*4140*/  BSYNC B0 ;  /* 0x0000000000007941 */ /* 0x000fea0003800000 */
.L_x_138:
        /* <DEDUP_REMOVED lines=9> */
.L_x_141:
[----:B------:R-:W-:Y:S05]  /*41e0*/  BSYNC B0 ;  /* 0x0000000000007941 */ /* 0x000fea0003800000 */
.L_x_140:
        /* <DEDUP_REMOVED lines=9> */
.L_x_143:
[----:B------:R-:W-:Y:S05]  /*4280*/  BSYNC B0 ;  /* 0x0000000000007941 */ /* 0x000fea0003800000 */
.L_x_142:
        /* <DEDUP_REMOVED lines=9> */
.L_x_145:
[----:B------:R-:W-:Y:S05]  /*4320*/  BSYNC B0 ;  /* 0x0000000000007941 */ /* 0x000fea0003800000 */
.L_x_144:
        /* <DEDUP_REMOVED lines=9> */
.L_x_147:
[----:B------:R-:W-:Y:S05]  /*43c0*/  BSYNC B0 ;  /* 0x0000000000007941 */ /* 0x000fea0003800000 */
.L_x_146:
[----:B01-345:R-:W-:Y:S01]  /*43d0*/  IMAD.U32 R12, R88, 0x10000, RZ ;  /* 0x00010000580c7824 */ /* 0x03bfe200078e00ff */
        /* <DEDUP_REMOVED lines=8> */
.L_x_149:
[----:B------:R-:W-:Y:S05]  /*4460*/  BSYNC B0 ;  /* 0x0000000000007941 */ /* 0x000fea0003800000 */
.L_x_148:
[----:B0----5:R-:W-:Y:S01]  /*4470*/  IMAD.U32 R12, R88, 0x10000, RZ ;  /* 0x00010000580c7824 */ /* 0x021fe200078e00ff */
[----:B------:R-:W-:Y:S01]  /*4480*/  ISETP.GT.AND P1, PT, R0, 0x79, P0 ;  /* 0x000000790000780c */ /* 0x000fe20000724270 */
[----:B------:R-:W-:Y:S01]  /*4490*/  BSSY B0, `(.L_x_150) ;  /* 0x000000b000007945 */ /* 0x000fe20003800000 */
[----:B------:R-:W-:Y:S01]  /*44a0*/  IADD3 R91, P0, R2, 0x40, RZ ;  /* 0x00000040025b7810 */ /* 0x000fe20007f1e0ff */
[----:B------:R-:W-:Y:S01]  /*44b0*/  FMUL R13, R12, R9 ;  /* 0x000000090c0d7220 */ /* 0x000fe20000400000 */
[----:B------:R-:W-:-:S03]  /*44c0*/  @P3 IMAD.MOV.U32 R12, RZ, RZ, R22 ;  /* 0x000000ffff0c3224 */ /* 0x000fc600078e0016 */
[----:B------:R-:W-:-:S05]  /*44d0*/  FFMA R13, R150, R8, R13 ;  /* 0x00000008960d7223 */ /* 0x000fca000000000d */
[----:B------:R-:W-:-:S04]  /*44e0*/  F2FP.BF16.F32.PACK_AB R13, RZ, R13 ;  /* 0x0000000dff0d723e */ /* 0x000fc800000010ff */
[----:B------:R-:W-:Y:S01]  /*44f0*/  PRMT R20, R13, 0x7610, R20 ;  /* 0x000076100d147816 */ /* 0x000fe20000000014 */
[----:B------:R-:W-:-:S05]  /*4500*/  @P3 IMAD.MOV.U32 R13, RZ, RZ, R23 ;  /* 0x000000ffff0d3224 */ /* 0x000fca00078e0017 */
[----:B------:R0:W-:Y:S01]  /*4510*/  @P3 STG.E.U16 desc[UR12][R12.64+0xf0], R20 ;  /* 0x0000f0140c003986 */ /* 0x0001e2000c10150c */
[----:B------:R-:W-:Y:S05]  /*4520*/  @!P1 BRA `(.L_x_151) ;  /* 0x0000000000049947 */ /* 0x000fea0003800000 */
[----:B------:R3:W5:Y:S02]  /*4530*/  LDG.E.LTC128B.U16 R88, desc[UR12][R18.64+0xf2] ;  /* 0x0000f20c12587981 */ /* 0x000764000c1e1520 */
.L_x_151:
[----:B------:R-:W-:Y:S05]  /*4540*/  BSYNC B0 ;  /* 0x0000000000007941 */ /* 0x000fea0003800000 */
.L_x_150:
[----:B-----5:R-:W-:Y:S02]  /*4550*/  IMAD.U32 R2, R88, 0x10000, RZ ;  /* 0x0001000058027824 */ /* 0x020fe400078e00ff */
[----:B------:R-:W-:Y:S01]  /*4560*/  IMAD.X R3, RZ, RZ, R3, P0 ;  /* 0x000000ffff037224 */ /* 0x000fe200000e0603 */
[----:B------:R-:W-:Y:S01]  /*4570*/  ISETP.GT.AND P0, PT, R10, 0x40, PT ;  /* 0x000000400a00780c */ /* 0x000fe20003f04270 */
[----:B------:R-:W-:Y:S01]  /*4580*/  FMUL R2, R2, R9 ;  /* 0x0000000902027220 */ /* 0x000fe20000400000 */
[----:B0-----:R-:W-:Y:S02]  /*4590*/  IMAD.WIDE.U32 R12, R91, UR6, R4 ;  /* 0x000000065b0c7c25 */ /* 0x001fe4000f8e0004 */
[----:B------:R-:W-:Y:S02]  /*45a0*/  ISETP.GT.AND P3, PT, R0, RZ, P0 ;  /* 0x000000ff0000720c */ /* 0x000fe40000764270 */
[----:B------:R-:W-:Y:S01]  /*45b0*/  FFMA R2, R151, R8, R2 ;  /* 0x0000000897027223 */ /* 0x000fe20000000002 */
[----:B-123--:R-:W-:-:S04]  /*45c0*/  IMAD R18, R3, UR6, RZ ;  /* 0x0000000603127c24 */ /* 0x00efc8000f8e02ff */
[----:B------:R-:W-:Y:S01]  /*45d0*/  IMAD R93, R91, UR7, R18 ;  /* 0x000000075b5d7c24 */ /* 0x000fe2000f8e0212 */
[----:B------:R-:W-:Y:S02]  /*45e0*/  F2FP.BF16.F32.PACK_AB R18, RZ, R2 ;  /* 0x00000002ff12723e */ /* 0x000fe400000010ff */
[C---:B------:R-:W-:Y:S01]  /*45f0*/  LEA R2, P2, R12.reuse, UR8, 0x1 ;  /* 0x000000080c027c11 */ /* 0x040fe2000f8408ff */
[----:B------:R-:W-:Y:S02]  /*4600*/  IMAD.IADD R3, R13, 0x1, R93 ;  /* 0x000000010d037824 */ /* 0x000fe400078e025d */
[----:B------:R0:W-:Y:S03]  /*4610*/  @P1 STG.E.U16 desc[UR12][R22.64+0xf2], R18 ;  /* 0x0000f21216001986 */ /* 0x0001e6000c10150c */
        /* <DEDUP_REMOVED lines=15> */
.L_x_153:
[----:B------:R-:W-:Y:S05]  /*4710*/  BSYNC B0 ;  /* 0x0000000000007941 */ /* 0x000fea0003800000 */
.L_x_152:
[----:B------:R-:W-:Y:S01]  /*4720*/  IMAD.WIDE.U32 R14, R91, UR6, R14 ;  /* 0x000000065b0e7c25 */ /* 0x000fe2000f8e000e */
[----:B------:R-:W-:Y:S01]  /*4730*/  ISETP.GT.AND P1, PT, R10, 0x48, PT ;  /* 0x000000480a00780c */ /* 0x000fe20003f24270 */
[----:B------:R-:W-:Y:S02]  /*4740*/  BSSY B0, `(.L_x_154) ;  /* 0x000000f000007945 */ /* 0x000fe40003800000 */
[----:B-----5:R-:W-:Y:S01]  /*4750*/  IMAD.U32 R16, R88, 0x10000, RZ ;  /* 0x0001000058107824 */ /* 0x020fe200078e00ff */
[----:B0-----:R-:W-:Y:S01]  /*4760*/  IADD3 R11, P3, R4, R14, RZ ;  /* 0x0000000e040b7210 */ /* 0x001fe20007f7e0ff */
[----:B------:R-:W-:Y:S02]  /*4770*/  @P2 IMAD.MOV.U32 R10, RZ, RZ, R12 ;  /* 0x000000ffff0a2224 */ /* 0x000fe400078e000c */
[----:B------:R-:W-:Y:S01]  /*4780*/  FMUL R16, R16, R9 ;  /* 0x0000000910107220 */ /* 0x000fe20000400000 */
[----:B------:R-:W-:Y:S02]  /*4790*/  IADD3.X R14, R5, R93, R15, P3, !PT ;  /* 0x0000005d050e7210 */ /* 0x000fe40001ffe40f */
[----:B------:R-:W-:Y:S01]  /*47a0*/  LEA R4, P4, R11, UR8, 0x1 ;  /* 0x000000080b047c11 */ /* 0x000fe2000f8808ff */
[----:B------:R-:W-:Y:S01]  /*47b0*/  FFMA R16, R25, R8, R16 ;  /* 0x0000000819107223 */ /* 0x000fe20000000010 */
[----:B------:R-:W-:-:S02]  /*47c0*/  ISETP.GT.AND P3, PT, R0, RZ, P1 ;  /* 0x000000ff0000720c */ /* 0x000fc40000f64270 */
[----:B------:R-:W-:Y:S01]  /*47d0*/  LEA.HI.X R5, R11, UR9, R14, 0x1, P4 ;  /* 0x000000090b057c11 */ /* 0x000fe2000a0f0c0e */
[----:B------:R-:W-:Y:S01]  /*47e0*/  @P2 IMAD.MOV.U32 R11, RZ, RZ, R13 ;  /* 0x000000ffff0b2224 */ /* 0x000fe200078e000d */
[----:B------:R-:W-:-:S05]  /*47f0*/  F2FP.BF16.F32.PACK_AB R16, RZ, R16 ;  /* 0x00000010ff10723e */ /* 0x000fca00000010ff */
[----:B------:R0:W-:Y:S04]  /*4800*/  @P2 STG.E.U16 desc[UR12][R10.64+0x2], R16 ;  /* 0x000002100a002986 */ /* 0x0001e8000c10150c */
[----:B------:R-:W-:Y:S05]  /*4810*/  @!P3 BRA `(.L_x_155) ;  /* 0x000000000004b947 */ /* 0x000fea0003800000 */
[----:B------:R2:W5:Y:S02]  /*4820*/  LDG.E.LTC128B.U16 R88, desc[UR12][R4.64] ;  /* 0x0000000c04587981 */ /* 0x000564000c1e1520 */
.L_x_155:
[----:B------:R-:W-:Y:S05]  /*4830*/  BSYNC B0 ;  /* 0x0000000000007941 */ /* 0x000fea0003800000 */
.L_x_154:
[----:B0----5:R-:W-:Y:S01]  /*4840*/  IMAD.U32 R10, R88, 0x10000, RZ ;  /* 0x00010000580a7824 */ /* 0x021fe200078e00ff */
[----:B------:R-:W-:Y:S01]  /*4850*/  IADD3 R14, P4, R12, R17, RZ ;  /* 0x000000110c0e7210 */ /* 0x000fe20007f9e0ff */
[----:B------:R-:W-:Y:S01]  /*4860*/  BSSY B0, `(.L_x_156) ;  /* 0x0000009000007945 */ /* 0x000fe20003800000 */
[----:B------:R-:W-:Y:S01]  /*4870*/  ISETP.GT.AND P2, PT, R0, 0x1, P1 ;  /* 0x000000010000780c */ /* 0x000fe20000f44270 */
[----:B------:R-:W-:Y:S02]  /*4880*/  FMUL R11, R10, R9 ;  /* 0x000000090a0b7220 */ /* 0x000fe40000400000 */
[----:B------:R-:W-:Y:S02]  /*4890*/  IMAD.X R15, R13, 0x1, R21, P4 ;  /* 0x000000010d0f7824 */ /* 0x000fe400020e0615 */
[----:B------:R-:W-:-:S05]  /*48a0*/  FFMA R11, R26, R8, R11 ;  /* 0x000000081a0b7223 */ /* 0x000fca000000000b */
[----:B------:R-:W-:-:S05]  /*48b0*/  F2FP.BF16.F32.PACK_AB R11, RZ, R11 ;  /* 0x0000000bff0b723e */ /* 0x000fca00000010ff */
[----:B------:R0:W-:Y:S01]  /*48c0*/  @P3 STG.E.U16 desc[UR12][R14.64], R11 ;  /* 0x0000000b0e003986 */ /* 0x0001e2000c10150c */
[----:B------:R-:W-:Y:S05]  /*48d0*/  @!P2 BRA `(.L_x_157) ;  /* 0x000000000004a947 */ /* 0x000fea0003800000 */
[----:B------:R3:W5:Y:S02]  /*48e0*/  LDG.E.LTC128B.U16 R88, desc[UR12][R4.64+0x2] ;  /* 0x0000020c04587981 */ /* 0x000764000c1e1520 */
.L_x_157:
[----:B------:R-:W-:Y:S05]  /*48f0*/  BSYNC B0 ;  /* 0x0000000000007941 */ /* 0x000fea0003800000 */
.L_x_156:
[----:B-----5:R-:W-:Y:S01]  /*4900*/  IMAD.U32 R10, R88, 0x10000, RZ ;  /* 0x00010000580a7824 */ /* 0x020fe200078e00ff */
[----:B------:R-:W-:Y:S01]  /*4910*/  ISETP.GT.AND P3, PT, R0, 0x8, P0 ;  /* 0x000000080000780c */ /* 0x000fe20000764270 */
[----:B0-----:R-:W-:Y:S01]  /*4920*/  @P2 IMAD.MOV.U32 R11, RZ, RZ, R15 ;  /* 0x000000ffff0b2224 */ /* 0x001fe200078e000f */
[----:B------:R-:W-:Y:S01]  /*4930*/  BSSY B0, `(.L_x_158) ;  /* 0x0000009000007945 */ /* 0x000fe20003800000 */
[----:B------:R-:W-:-:S04]  /*4940*/  FMUL R10, R10, R9 ;  /* 0x000000090a0a7220 */ /* 0x000fc80000400000 */
[----:B------:R-:W-:-:S05]  /*4950*/  FFMA R10, R27, R8, R10 ;  /* 0x000000081b0a7223 */ /* 0x000fca000000000a */
[----:B------:R-:W-:-:S04]  /*4960*/  F2FP.BF16.F32.PACK_AB R10, RZ, R10 ;  /* 0x0000000aff0a723e */ /* 0x000fc800000010ff */
[----:B------:R-:W-:Y:S01]  /*4970*/  PRMT R16, R10, 0x7610, R16 ;  /* 0x000076100a107816 */ /* 0x000fe20000000010 */
[----:B------:R-:W-:-:S05]  /*4980*/  @P2 IMAD.MOV.U32 R10, RZ, RZ, R14 ;  /* 0x000000ffff0a2224 */ /* 0x000fca00078e000e */
[----:B------:R0:W-:Y:S01]  /*4990*/  @P2 STG.E.U16 desc[UR12][R10.64+0x2], R16 ;  /* 0x000002100a002986 */ /* 0x0001e2000c10150c */
[----:B------:R-:W-:Y:S05]  /*49a0*/  @!P3 BRA `(.L_x_159) ;  /* 0x000000000004b947 */ /* 0x000fea0003800000 */
[----:B------:R4:W5:Y:S02]  /*49b0*/  LDG.E.LTC128B.U16 R88, desc[UR12][R2.64+0x10] ;  /* 0x0000100c02587981 */ /* 0x000964000c1e1520 */
.L_x_159:
[----:B------:R-:W-:Y:S05]  /*49c0*/  BSYNC B0 ;  /* 0x0000000000007941 */ /* 0x000fea0003800000 */
.L_x_158:
[----:B0----5:R-:W-:Y:S01]  /*49d0*/  IMAD.U32 R10, R88, 0x10000, RZ ;  /* 0x00010000580a7824 */ /* 0x021fe200078e00ff */
[----:B------:R-:W-:Y:S01]  /*49e0*/  ISETP.GT.AND P2, PT, R0, 0x9, P0 ;  /* 0x000000090000780c */ /* 0x000fe20000744270 */
[----:B------:R-:W-:Y:S02]  /*49f0*/  BSSY B0, `(.L_x_160) ;  /* 0x000000a000007945 */ /* 0x000fe40003800000 */
[----:B------:R-:W-:Y:S01]  /*4a00*/  FMUL R11, R10, R9 ;  /* 0x000000090a0b7220 */ /* 0x000fe20000400000 */
[----:B------:R-:W-:-:S03]  /*4a10*/  IMAD.MOV.U32 R10, RZ, RZ, R12 ;  /* 0x000000ffff0a7224 */ /* 0x000fc600078e000c */
[----:B------:R-:W-:-:S05]  /*4a20*/  FFMA R11, R28, R8, R11 ;  /* 0x000000081c0b7223 */ /* 0x000fca000000000b */
[----:B------:R-:W-:-:S04]  /*4a30*/  F2FP.BF16.F32.PACK_AB R11, RZ, R11 ;  /* 0x0000000bff0b723e */ /* 0x000fc800000010ff */
[----:B------:R-:W-:Y:S01]  /*4a40*/  PRMT R16, R11, 0x7610, R16 ;  /* 0x000076100b107816 */ /* 0x000fe20000000010 */
[----:B------:R-:W-:-:S05]  /*4a50*/  IMAD.MOV.U32 R11, RZ, RZ, R13 ;  /* 0x000000ffff0b7224 */ /* 0x000fca00078e000d */
[----:B------:R0:W-:Y:S01]  /*4a60*/  @P3 STG.E.U16 desc[UR12][R10.64+0x10], R16 ;  /* 0x000010100a003986 */ /* 0x0001e2000c10150c */
[----:B------:R-:W-:Y:S05]  /*4a70*/  @!P2 BRA `(.L_x_161) ;  /* 0x000000000004a947 */ /* 0x000fea0003800000 */
[----:B------:R0:W5:Y:S02]  /*4a80*/  LDG.E.LTC128B.U16 R88, desc[UR12][R2.64+0x12] ;  /* 0x0000120c02587981 */ /* 0x000164000c1e1520 */
.L_x_161:
[----:B------:R-:W-:Y:S05]  /*4a90*/  BSYNC B0 ;  /* 0x0000000000007941 */ /* 0x000fea0003800000 */
.L_x_160:
        /* <DEDUP_REMOVED lines=9> */
.L_x_163:
[----:B------:R-:W-:Y:S05]  /*4b30*/  BSYNC B0 ;  /* 0x0000000000007941 */ /* 0x000fea0003800000 */
.L_x_162:
        /* <DEDUP_REMOVED lines=9> */
.L_x_165:
[----:B------:R-:W-:Y:S05]  /*4bd0*/  BSYNC B0 ;  /* 0x0000000000007941 */ /* 0x000fea0003800000 */
.L_x_164:
[----:B-----5:R-:W-:Y:S01]  /*4be0*/  IMAD.U32 R12, R88, 0x10000, RZ ;  /* 0x00010000580c7824 */ /* 0x020fe200078e00ff */
[----:B------:R-:W-:Y:S01]  /*4bf0*/  IADD3 R6, P4, P5, R17, R6, R19 ;  /* 0x0000000611067210 */ /* 0x000fe20007d9e013 */
[----:B------:R-:W-:Y:S01]  /*4c00*/  BSSY B0, `(.L_x_166) ;  /* 0x0000009000007945 */ /* 0x000fe20003800000 */
[----:B------:R-:W-:Y:S01]  /*4c10*/  ISETP.GT.AND P3, PT, R0, 0x10, P0 ;  /* 0x000000100000780c */ /* 0x000fe20000764270 */
[----:B------:R-:W-:Y:S01]  /*4c20*/  FMUL R12, R12, R9 ;  /* 0x000000090c0c7220 */ /* 0x000fe20000400000 */
[----:B------:R-:W-:-:S03]  /*4c30*/  IADD3.X R7, R21, R7, R89, P4, P5 ;  /* 0x0000000715077210 */ /* 0x000fc600027ea459 */
[----:B------:R-:W-:-:S05]  /*4c40*/  FFMA R12, R31, R8, R12 ;  /* 0x000000081f0c7223 */ /* 0x000fca000000000c */
[----:B------:R-:W-:-:S05]  /*4c50*/  F2FP.BF16.F32.PACK_AB R12, RZ, R12 ;  /* 0x0000000cff0c723e */ /* 0x000fca00000010ff */
[----:B------:R0:W-:Y:S01]  /*4c60*/  @P2 STG.E.U16 desc[UR12][R6.64+0x12], R12 ;  /* 0x0000120c06002986 */ /* 0x0001e2000c10150c */
[----:B------:R-:W-:Y:S05]  /*4c70*/  @!P3 BRA `(.L_x_167) ;  /* 0x000000000004b947 */ /* 0x000fea0003800000 */
[----:B------:R0:W5:Y:S02]  /*4c80*/  LDG.E.LTC128B.U16 R88, desc[UR12][R2.64+0x20] ;  /* 0x0000200c02587981 */ /* 0x000164000c1e1520 */
.L_x_167:
[----:B------:R-:W-:Y:S05]  /*4c90*/  BSYNC B0 ;  /* 0x0000000000007941 */ /* 0x000fea0003800000 */
.L_x_166:
        /* <DEDUP_REMOVED lines=9> */
.L_x_169:
[----:B------:R-:W-:Y:S05]  /*4d30*/  BSYNC B0 ;  /* 0x0000000000007941 */ /* 0x000fea0003800000 */
.L_x_168:
        /* <DEDUP_REMOVED lines=9> */
.L_x_171:
[----:B------:R-:W-:Y:S05]  /*4dd0*/  BSYNC B0 ;  /* 0x0000000000007941 */ /* 0x000fea0003800000 */
.L_x_170:
        /* <DEDUP_REMOVED lines=9> */
.L_x_173:
[----:B------:R-:W-:Y:S05]  /*4e70*/  BSYNC B0 ;  /* 0x0000000000007941 */ /* 0x000fea0003800000 */
.L_x_172:
        /* <DEDUP_REMOVED lines=9> */
.L_x_175:
[----:B------:R-:W-:Y:S05]  /*4f10*/  BSYNC B0 ;  /* 0x0000000000007941 */ /* 0x000fea0003800000 */
.L_x_174:
        /* <DEDUP_REMOVED lines=9> */
.L_x_177:
[----:B------:R-:W-:Y:S05]  /*4fb0*/  BSYNC B0 ;  /* 0x0000000000007941 */ /* 0x000fea0003800000 */
.L_x_176:
        /* <DEDUP_REMOVED lines=9> */
.L_x_179:
[----:B------:R-:W-:Y:S05]  /*5050*/  BSYNC B0 ;  /* 0x0000000000007941 */ /* 0x000fea0003800000 */
.L_x_178:
        /* <DEDUP_REMOVED lines=9> */
.L_x_181:
[----:B------:R-:W-:Y:S05]  /*50f0*/  BSYNC B0 ;  /* 0x0000000000007941 */ /* 0x000fea0003800000 */
.L_x_180:
        /* <DEDUP_REMOVED lines=9> */
.L_x_183:
[----:B------:R-:W-:Y:S05]  /*5190*/  BSYNC B0 ;  /* 0x0000000000007941 */ /* 0x000fea0003800000 */
.L_x_182:
        /* <DEDUP_REMOVED lines=9> */
.L_x_185:
[----:B------:R-:W-:Y:S05]  /*5230*/  BSYNC B0 ;  /* 0x0000000000007941 */ /* 0x000fea0003800000 */
.L_x_184:
        /* <DEDUP_REMOVED lines=9> */
.L_x_187:
[----:B------:R-:W-:Y:S05]  /*52d0*/  BSYNC B0 ;  /* 0x0000000000007941 */ /* 0x000fea0003800000 */
.L_x_186:
        /* <DEDUP_REMOVED lines=9> */
.L_x_189:
[----:B------:R-:W-:Y:S05]  /*5370*/  BSYNC B0 ;  /* 0x0000000000007941 */ /* 0x000fea0003800000 */
.L_x_188:
        /* <DEDUP_REMOVED lines=9> */
.L_x_191:
[----:B------:R-:W-:Y:S05]  /*5410*/  BSYNC B0 ;  /* 0x0000000000007941 */ /* 0x000fea0003800000 */
.L_x_190:
        /* <DEDUP_REMOVED lines=9> */
.L_x_193:
[----:B------:R-:W-:Y:S05]  /*54b0*/  BSYNC B0 ;  /* 0x0000000000007941 */ /* 0x000fea0003800000 */
.L_x_192:
        /* <DEDUP_REMOVED lines=9> */
.L_x_195:
[----:B------:R-:W-:Y:S05]  /*5550*/  BSYNC B0 ;  /* 0x0000000000007941 */ /* 0x000fea0003800000 */
.L_x_194:
        /* <DEDUP_REMOVED lines=9> */
.L_x_197:
[----:B------:R-:W-:Y:S05]  /*55f0*/  BSYNC B0 ;  /* 0x0000000000007941 */ /* 0x000fea0003800000 */
.L_x_196:
        /* <DEDUP_REMOVED lines=9> */
.L_x_199:
[----:B------:R-:W-:Y:S05]  /*5690*/  BSYNC B0 ;  /* 0x0000000000007941 */ /* 0x000fea0003800000 */
.L_x_198:
        /* <DEDUP_REMOVED lines=9> */
.L_x_201:
[----:B------:R-:W-:Y:S05]  /*5730*/  BSYNC B0 ;  /* 0x0000000000007941 */ /* 0x000fea0003800000 */
.L_x_200:
        /* <DEDUP_REMOVED lines=9> */
.L_x_203:
[----:B------:R-:W-:Y:S05]  /*57d0*/  BSYNC B0 ;  /* 0x0000000000007941 */ /* 0x000fea0003800000 */
.L_x_202:
        /* <DEDUP_REMOVED lines=9> */
.L_x_205:
[----:B------:R-:W-:Y:S05]  /*5870*/  BSYNC B0 ;  /* 0x0000000000007941 */ /* 0x000fea0003800000 */
.L_x_204:
        /* <DEDUP_REMOVED lines=9> */
.L_x_207:
[----:B------:R-:W-:Y:S05]  /*5910*/  BSYNC B0 ;  /* 0x0000000000007941 */ /* 0x000fea0003800000 */
.L_x_206:
        /* <DEDUP_REMOVED lines=9> */
.L_x_209:
[----:B------:R-:W-:Y:S05]  /*59b0*/  BSYNC B0 ;  /* 0x0000000000007941 */ /* 0x000fea0003800000 */
.L_x_208:
        /* <DEDUP_REMOVED lines=9> */
.L_x_211:
[----:B------:R-:W-:Y:S05]  /*5a50*/  BSYNC B0 ;  /* 0x0000000000007941 */ /* 0x000fea0003800000 */
.L_x_210:
        /* <DEDUP_REMOVED lines=9> */
.L_x_213:
[----:B------:R-:W-:Y:S05]  /*5af0*/  BSYNC B0 ;  /* 0x0000000000007941 */ /* 0x000fea0003800000 */
.L_x_212:
        /* <DEDUP_REMOVED lines=9> */
.L_x_215:
[----:B------:R-:W-:Y:S05]  /*5b90*/  BSYNC B0 ;  /* 0x0000000000007941 */ /* 0x000fea0003800000 */
.L_x_214:
        /* <DEDUP_REMOVED lines=9> */
.L_x_217:
[----:B------:R-:W-:Y:S05]  /*5c30*/  BSYNC B0 ;  /* 0x0000000000007941 */ /* 0x000fea0003800000 */
.L_x_216:
        /* <DEDUP_REMOVED lines=9> */
.L_x_219:
[----:B------:R-:W-:Y:S05]  /*5cd0*/  BSYNC B0 ;  /* 0x0000000000007941 */ /* 0x000fea0003800000 */
.L_x_218:
        /* <DEDUP_REMOVED lines=9> */
.L_x_221:
[----:B------:R-:W-:Y:S05]  /*5d70*/  BSYNC B0 ;  /* 0x0000000000007941 */ /* 0x000fea0003800000 */
.L_x_220:
        /* <DEDUP_REMOVED lines=9> */
.L_x_223:
[----:B------:R-:W-:Y:S05]  /*5e10*/  BSYNC B0 ;  /* 0x0000000000007941 */ /* 0x000fea0003800000 */
.L_x_222:
        /* <DEDUP_REMOVED lines=9> */
.L_x_225:
[----:B------:R-:W-:Y:S05]  /*5eb0*/  BSYNC B0 ;  /* 0x0000000000007941 */ /* 0x000fea0003800000 */
.L_x_224:
        /* <DEDUP_REMOVED lines=9> */
.L_x_227:
[----:B------:R-:W-:Y:S05]  /*5f50*/  BSYNC B0 ;  /* 0x0000000000007941 */ /* 0x000fea0003800000 */
.L_x_226:
        /* <DEDUP_REMOVED lines=9> */
.L_x_229:
[----:B------:R-:W-:Y:S05]  /*5ff0*/  BSYNC B0 ;  /* 0x0000000000007941 */ /* 0x000fea0003800000 */
.L_x_228:
        /* <DEDUP_REMOVED lines=9> */
.L_x_231:
[----:B------:R-:W-:Y:S05]  /*6090*/  BSYNC B0 ;  /* 0x0000000000007941 */ /* 0x000fea0003800000 */
.L_x_230:
        /* <DEDUP_REMOVED lines=9> */
.L_x_233:
[----:B------:R-:W-:Y:S05]  /*6130*/  BSYNC B0 ;  /* 0x0000000000007941 */ /* 0x000fea0003800000 */
.L_x_232:
        /* <DEDUP_REMOVED lines=9> */
.L_x_235:
[----:B------:R-:W-:Y:S05]  /*61d0*/  BSYNC B0 ;  /* 0x0000000000007941 */ /* 0x000fea0003800000 */
.L_x_234:
        /* <DEDUP_REMOVED lines=9> */
.L_x_237:
[----:B------:R-:W-:Y:S05]  /*6270*/  BSYNC B0 ;  /* 0x0000000000007941 */ /* 0x000fea0003800000 */
.L_x_236:
        /* <DEDUP_REMOVED lines=9> */
.L_x_239:
[----:B------:R-:W-:Y:S05]  /*6310*/  BSYNC B0 ;  /* 0x0000000000007941 */ /* 0x000fea0003800000 */
.L_x_238:
        /* <DEDUP_REMOVED lines=9> */
.L_x_241:
[----:B------:R-:W-:Y:S05]  /*63b0*/  BSYNC B0 ;  /* 0x0000000000007941 */ /* 0x000fea0003800000 */
.L_x_240:
        /* <DEDUP_REMOVED lines=9> */
.L_x_243:
[----:B------:R-:W-:Y:S05]  /*6450*/  BSYNC B0 ;  /* 0x0000000000007941 */ /* 0x000fea0003800000 */
.L_x_242:
        /* <DEDUP_REMOVED lines=9> */
.L_x_245:
[----:B------:R-:W-:Y:S05]  /*64f0*/  BSYNC B0 ;  /* 0x0000000000007941 */ /* 0x000fea0003800000 */
.L_x_244:
        /* <DEDUP_REMOVED lines=9> */
.L_x_247:
[----:B------:R-:W-:Y:S05]  /*6590*/  BSYNC B0 ;  /* 0x0000000000007941 */ /* 0x000fea0003800000 */
.L_x_246:
        /* <DEDUP_REMOVED lines=9> */
.L_x_249:
[----:B------:R-:W-:Y:S05]  /*6630*/  BSYNC B0 ;  /* 0x0000000000007941 */ /* 0x000fea0003800000 */
.L_x_248:
        /* <DEDUP_REMOVED lines=9> */
.L_x_251:
[----:B------:R-:W-:Y:S05]  /*66d0*/  BSYNC B0 ;  /* 0x0000000000007941 */ /* 0x000fea0003800000 */
.L_x_250:
        /* <DEDUP_REMOVED lines=9> */
.L_x_253:
[----:B------:R-:W-:Y:S05]  /*6770*/  BSYNC B0 ;  /* 0x0000000000007941 */ /* 0x000fea0003800000 */
.L_x_252:
        /* <DEDUP_REMOVED lines=9> */
.L_x_255:
[----:B------:R-:W-:Y:S05]  /*6810*/  BSYNC B0 ;  /* 0x0000000000007941 */ /* 0x000fea0003800000 */
.L_x_254:
        /* <DEDUP_REMOVED lines=9> */
.L_x_257:
[----:B------:R-:W-:Y:S05]  /*68b0*/  BSYNC B0 ;  /* 0x0000000000007941 */ /* 0x000fea0003800000 */
.L_x_256:
        /* <DEDUP_REMOVED lines=9> */
.L_x_259:
[----:B------:R-:W-:Y:S05]  /*6950*/  BSYNC B0 ;  /* 0x0000000000007941 */ /* 0x000fea0003800000 */
.L_x_258:
        /* <DEDUP_REMOVED lines=9> */
.L_x_261:
[----:B------:R-:W-:Y:S05]  /*69f0*/  BSYNC B0 ;  /* 0x0000000000007941 */ /* 0x000fea0003800000 */
.L_x_260:
        /* <DEDUP_REMOVED lines=9> */
.L_x_263:
[----:B------:R-:W-:Y:S05]  /*6a90*/  BSYNC B0 ;  /* 0x0000000000007941 */ /* 0x000fea0003800000 */
.L_x_262:
        /* <DEDUP_REMOVED lines=9> */
.L_x_265:
[----:B------:R-:W-:Y:S05]  /*6b30*/  BSYNC B0 ;  /* 0x0000000000007941 */ /* 0x000fea0003800000 */
.L_x_264:
        /* <DEDUP_REMOVED lines=9> */
.L_x_267:
[----:B------:R-:W-:Y:S05]  /*6bd0*/  BSYNC B0 ;  /* 0x0000000000007941 */ /* 0x000fea0003800000 */
.L_x_266:
        /* <DEDUP_REMOVED lines=9> */
.L_x_269:
[----:B------:R-:W-:Y:S05]  /*6c70*/  BSYNC B0 ;  /* 0x0000000000007941 */ /* 0x000fea0003800000 */
.L_x_268:
        /* <DEDUP_REMOVED lines=9> */
.L_x_271:
[----:B------:R-:W-:Y:S05]  /*6d10*/  BSYNC B0 ;  /* 0x0000000000007941 */ /* 0x000fea0003800000 */
.L_x_270:
        /* <DEDUP_REMOVED lines=9> */
.L_x_273:
[----:B------:R-:W-:Y:S05]  /*6db0*/  BSYNC B0 ;  /* 0x0000000000007941 */ /* 0x000fea0003800000 */
.L_x_272:
[----:B01--45:R-:W-:Y:S01]  /*6dc0*/  IMAD.U32 R2, R88, 0x10000, RZ ;  /* 0x0001000058027824 */ /* 0x033fe200078e00ff */
        /* <DEDUP_REMOVED lines=8> */
.L_x_275:
[----:B------:R-:W-:Y:S05]  /*6e50*/  BSYNC B0 ;  /* 0x0000000000007941 */ /* 0x000fea0003800000 */
.L_x_274:
[----:B0----5:R-:W-:Y:S01]  /*6e60*/  IMAD.U32 R2, R88, 0x10000, RZ ;  /* 0x0001000058027824 */ /* 0x021fe200078e00ff */
[----:B------:R-:W-:Y:S01]  /*6e70*/  ISETP.GT.AND P1, PT, R0, 0x79, P1 ;  /* 0x000000790000780c */ /* 0x000fe20000f24270 */
[----:B------:R-:W-:Y:S02]  /*6e80*/  BSSY B0, `(.L_x_276) ;  /* 0x000000a000007945 */ /* 0x000fe40003800000 */
        /* <DEDUP_REMOVED lines=9> */
.L_x_277:
[----:B------:R-:W-:Y:S05]  /*6f20*/  BSYNC B0 ;  /* 0x0000000000007941 */ /* 0x000fea0003800000 */
.L_x_276:
[----:B-----5:R-:W-:-:S04]  /*6f30*/  IMAD.U32 R88, R88, 0x10000, RZ ;  /* 0x0001000058587824 */ /* 0x020fc800078e00ff */
[----:B------:R-:W-:-:S04]  /*6f40*/  FMUL R88, R88, R9 ;  /* 0x0000000958587220 */ /* 0x000fc80000400000 */
[----:B------:R-:W-:Y:S01]  /*6f50*/  FFMA R88, R87, R8, R88 ;  /* 0x0000000857587223 */ /* 0x000fe20000000058 */
[----:B------:R-:W-:Y:S06]  /*6f60*/  @!P1 EXIT ;  /* 0x000000000000994d */ /* 0x000fec0003800000 */
[----:B------:R-:W-:-:S05]  /*6f70*/  F2FP.BF16.F32.PACK_AB R88, RZ, R88 ;  /* 0x00000058ff58723e */ /* 0x000fca00000010ff */
[----:B------:R-:W-:Y:S01]  /*6f80*/  STG.E.U16 desc[UR12][R6.64+0xf2], R88 ;  /* 0x0000f25806007986 */ /* 0x000fe2000c10150c */
[----:B------:R-:W-:Y:S05]  /*6f90*/  EXIT ;  /* 0x000000000000794d */ /* 0x000fea0003800000 */
.L_x_27:
[----:B------:R-:W-:Y:S01]  /*6fa0*/  ULDC.64 UR4, c[0x0][0x650] ;  /* 0x0001940000047ab9 */ /* 0x000fe20000000a00 */
[-C--:B--2---:R-:W-:Y:S01]  /*6fb0*/  FMUL R88, R88, R8.reuse ;  /* 0x0000000858587220 */ /* 0x084fe20000400000 */
[----:B------:R-:W-:Y:S01]  /*6fc0*/  LEA R2, P1, R14, UR4, 0x1 ;  /* 0x000000040e027c11 */ /* 0x000fe2000f8208ff */
[----:B------:R-:W-:Y:S01]  /*6fd0*/  IMAD.SHL.U32 R9, R21, 0x2, RZ ;  /* 0x0000000215097824 */ /* 0x000fe200078e00ff */
[----:B------:R-:W-:Y:S01]  /*6fe0*/  ISETP.GT.AND P3, PT, R10, 0x8, PT ;  /* 0x000000080a00780c */ /* 0x000fe20003f64270 */
[-C--:B------:R-:W-:Y:S01]  /*6ff0*/  FMUL R89, R89, R8.reuse ;  /* 0x0000000859597220 */ /* 0x080fe20000400000 */
[----:B------:R-:W-:Y:S01]  /*7000*/  LEA.HI.X R3, R14, UR5, R19, 0x1, P1 ;  /* 0x000000050e037c11 */ /* 0x000fe200088f0c13 */
[----:B------:R-:W-:Y:S01]  /*7010*/  FMUL R90, R90, R8 ;  /* 0x000000085a5a7220 */ /* 0x000fe20000400000 */
[----:B------:R-:W-:Y:S01]  /*7020*/  F2FP.BF16.F32.PACK_AB R88, RZ, R88 ;  /* 0x00000058ff58723e */ /* 0x000fe200000010ff */
[-C--:B------:R-:W-:Y:S01]  /*7030*/  FMUL R91, R91, R8.reuse ;  /* 0x000000085b5b7220 */ /* 0x080fe20000400000 */
[----:B------:R-:W-:Y:S01]  /*7040*/  ISETP.GT.AND P4, PT, R0, 0x1, P2 ;  /* 0x000000010000780c */ /* 0x000fe20001784270 */
[-C--:B------:R-:W-:Y:S01]  /*7050*/  FMUL R92, R92, R8.reuse ;  /* 0x000000085c5c7220 */ /* 0x080fe20000400000 */
[----:B------:R-:W-:Y:S01]  /*7060*/  ISETP.GT.AND P1, PT, R0, RZ, P3 ;  /* 0x000000ff0000720c */ /* 0x000fe20001f24270 */
[----:B------:R-:W-:Y:S01]  /*7070*/  @P0 STG.E.U16 desc[UR12][R2.64], R88 ;  /* 0x0000005802000986 */ /* 0x000fe2000c10150c */
[----:B------:R-:W-:Y:S01]  /*7080*/  SHF.L.U64.HI R7, R21, 0x1, R20 ;  /* 0x0000000115077819 */ /* 0x000fe20000010214 */
[----:B------:R-:W-:Y:S01]  /*7090*/  FMUL R93, R93, R8 ;  /* 0x000000085d5d7220 */ /* 0x000fe20000400000 */
[----:B------:R-:W-:Y:S01]  /*70a0*/  IADD3 R4, P0, R9, R2, RZ ;  /* 0x0000000209047210 */ /* 0x000fe20007f1e0ff */
[-C--:B------:R-:W-:Y:S01]  /*70b0*/  FMUL R94, R94, R8.reuse ;  /* 0x000000085e5e7220 */ /* 0x080fe20000400000 */
[----:B------:R-:W-:Y:S01]  /*70c0*/  F2FP.BF16.F32.PACK_AB R89, RZ, R89 ;  /* 0x00000059ff59723e */ /* 0x000fe200000010ff */
[----:B------:R-:W-:Y:S01]  /*70d0*/  FMUL R95, R95, R8 ;  /* 0x000000085f5f7220 */ /* 0x000fe20000400000 */
[----:B------:R-:W-:Y:S01]  /*70e0*/  F2FP.BF16.F32.PACK_AB R90, RZ, R90 ;  /* 0x0000005aff5a723e */ /* 0x000fe200000010ff */
[----:B------:R-:W-:Y:S01]  /*70f0*/  IMAD.X R5, R7, 0x1, R3, P0 ;  /* 0x0000000107057824 */ /* 0x000fe200000e0603 */
[C---:B------:R-:W-:Y:S01]  /*7100*/  ISETP.GT.AND P5, PT, R0.reuse, 0x8, P2 ;  /* 0x000000080000780c */ /* 0x040fe200017a4270 */
[----:B------:R-:W-:Y:S01]  /*7110*/  @P4 STG.E.U16 desc[UR12][R2.64+0x2], R89 ;  /* 0x0000025902004986 */ /* 0x000fe2000c10150c */
[----:B------:R-:W-:Y:S01]  /*7120*/  ISETP.GT.AND P4, PT, R0, 0x1, P3 ;  /* 0x000000010000780c */ /* 0x000fe20001f84270 */
[-C--:B------:R-:W-:Y:S01]  /*7130*/  FMUL R96, R96, R8.reuse ;  /* 0x0000000860607220 */ /* 0x080fe20000400000 */
[----:B------:R-:W-:Y:S01]  /*7140*/  F2FP.BF16.F32.PACK_AB R91, RZ, R91 ;  /* 0x0000005bff5b723e */ /* 0x000fe200000010ff */
[----:B------:R-:W-:Y:S01]  /*7150*/  @P1 STG.E.U16 desc[UR12][R4.64], R90 ;  /* 0x0000005a04001986 */ /* 0x000fe2000c10150c */
[----:B------:R-:W-:Y:S01]  /*7160*/  ISETP.GT.AND P1, PT, R0, 0x9, P2 ;  /* 0x000000090000780c */ /* 0x000fe20001724270 */
[----:B------:R-:W-:Y:S01]  /*7170*/  FMUL R97, R97, R8 ;  /* 0x0000000861617220 */ /* 0x000fe20000400000 */
[----:B------:R-:W-:Y:S01]  /*7180*/  F2FP.BF16.F32.PACK_AB R92, RZ, R92 ;  /* 0x0000005cff5c723e */ /* 0x000fe200000010ff */
[-C--:B------:R-:W-:Y:S01]  /*7190*/  FMUL R98, R98, R8.reuse ;  /* 0x0000000862627220 */ /* 0x080fe20000400000 */
[----:B------:R-:W-:Y:S01]  /*71a0*/  F2FP.BF16.F32.PACK_AB R93, RZ, R93 ;  /* 0x0000005dff5d723e */ /* 0x000fe200000010ff */
[-C--:B------:R-:W-:Y:S01]  /*71b0*/  FMUL R99, R99, R8.reuse ;  /* 0x0000000863637220 */ /* 0x080fe20000400000 */
[----:B------:R-:W-:Y:S01]  /*71c0*/  ISETP.GT.AND P0, PT, R0, 0x8, P3 ;  /* 0x000000080000780c */ /* 0x000fe20001f04270 */
[----:B------:R-:W-:Y:S01]  /*71d0*/  FMUL R100, R100, R8 ;  /* 0x0000000864647220 */ /* 0x000fe20000400000 */
[----:B------:R-:W-:Y:S01]  /*71e0*/  F2FP.BF16.F32.PACK_AB R94, RZ, R94 ;  /* 0x0000005eff5e723e */ /* 0x000fe200000010ff */
[----:B------:R-:W-:Y:S01]  /*71f0*/  @P4 STG.E.U16 desc[UR12][R4.64+0x2], R91 ;  /* 0x0000025b04004986 */ /* 0x000fe2000c10150c */
[----:B------:R-:W-:Y:S01]  /*7200*/  F2FP.BF16.F32.PACK_AB R95, RZ, R95 ;  /* 0x0000005fff5f723e */ /* 0x000fe200000010ff */
[-C--:B------:R-:W-:Y:S01]  /*7210*/  FMUL R101, R101, R8.reuse ;  /* 0x0000000865657220 */ /* 0x080fe20000400000 */
[C---:B------:R-:W-:Y:S01]  /*7220*/  ISETP.GT.AND P4, PT, R0.reuse, 0x10, P2 ;  /* 0x000000100000780c */ /* 0x040fe20001784270 */
[----:B------:R-:W-:Y:S01]  /*7230*/  @P5 STG.E.U16 desc[UR12][R2.64+0x10], R92 ;  /* 0x0000105c02005986 */ /* 0x000fe2000c10150c */
[----:B------:R-:W-:Y:S01]  /*7240*/  ISETP.GT.AND P5, PT, R0, 0x10, P3 ;  /* 0x000000100000780c */ /* 0x000fe20001fa4270 */
[----:B------:R-:W-:Y:S01]  /*7250*/  FMUL R102, R102, R8 ;  /* 0x0000000866667220 */ /* 0x000fe20000400000 */
[----:B------:R-:W-:Y:S01]  /*7260*/  F2FP.BF16.F32.PACK_AB R96, RZ, R96 ;  /* 0x00000060ff60723e */ /* 0x000fe200000010ff */
[----:B------:R-:W-:Y:S01]  /*7270*/  @P1 STG.E.U16 desc[UR12][R2.64+0x12], R93 ;  /* 0x0000125d02001986 */ /* 0x000fe2000c10150c */
[C---:B------:R-:W-:Y:S01]  /*7280*/  ISETP.GT.AND P1, PT, R0.reuse, 0x9, P3 ;  /* 0x000000090000780c */ /* 0x040fe20001f24270 */
        /* <DEDUP_REMOVED lines=8> */
[----:B------:R-:W-:Y:S01]  /*7310*/  FMUL R106, R106, R8 ;  /* 0x000000086a6a7220 */ /* 0x000fe20000400000 */
[----:B------:R-:W-:Y:S01]  /*7320*/  F2FP.BF16.F32.PACK_AB R100, RZ, R100 ;  /* 0x00000064ff64723e */ /* 0x000fe200000010ff */
[-C--:B------:R-:W-:Y:S01]  /*7330*/  FMUL R107, R107, R8.reuse ;  /* 0x000000086b6b7220 */ /* 0x080fe20000400000 */
[----:B------:R-:W-:Y:S01]  /*7340*/  F2FP.BF16.F32.PACK_AB R101, RZ, R101 ;  /* 0x00000065ff65723e */ /* 0x000fe200000010ff */
        /* <DEDUP_REMOVED lines=21> */
[----:B------:R-:W-:Y:S01]  /*74a0*/  ISETP.GT.AND P4, PT, R0, 0x21, P2 ;  /* 0x000000210000780c */ /* 0x000fe20001784270 */
[-C--:B------:R-:W-:Y:S01]  /*74b0*/  FMUL R113, R113, R8.reuse ;  /* 0x0000000871717220 */ /* 0x080fe20000400000 */
[----:B------:R-:W-:Y:S01]  /*74c0*/  F2FP.BF16.F32.PACK_AB R107, RZ, R107 ;  /* 0x0000006bff6b723e */ /* 0x000fe200000010ff */
        /* <DEDUP_REMOVED lines=102> */
[-C--:B------:R-:W-:Y:S01]  /*7b30*/  FMUL R144, R144, R8.reuse ;  /* 0x0000000890907220 */ /* 0x080fe20000400000 */
[----:B------:R-:W-:Y:S01]  /*7b40*/  ISETP.GT.AND P6, PT, R0, 0x68, P3 ;  /* 0x000000680000780c */ /* 0x000fe20001fc4270 */
[----:B------:R-:W-:Y:S01]  /*7b50*/  FMUL R145, R145, R8 ;  /* 0x0000000891917220 */ /* 0x000fe20000400000 */
[----:B------:R-:W-:Y:S01]  /*7b60*/  F2FP.BF16.F32.PACK_AB R138, RZ, R138 ;  /* 0x0000008aff8a723e */ /* 0x000fe200000010ff */
[-C--:B------:R-:W-:Y:S01]  /*7b70*/  FMUL R146, R146, R8.reuse ;  /* 0x0000000892927220 */ /* 0x080fe20000400000 */
[----:B------:R-:W-:Y:S01]  /*7b80*/  F2FP.BF16.F32.PACK_AB R139, RZ, R139 ;  /* 0x0000008bff8b723e */ /* 0x000fe200000010ff */
[----:B------:R-:W-:Y:S01]  /*7b90*/  @P1 STG.E.U16 desc[UR12][R4.64+0x80], R122 ;  /* 0x0000807a04001986 */ /* 0x000fe2000c10150c */
[C---:B------:R-:W-:Y:S01]  /*7ba0*/  ISETP.GT.AND P1, PT, R0.reuse, 0x48, P3 ;  /* 0x000000480000780c */ /* 0x040fe20001f24270 */
[----:B------:R-:W-:Y:S01]  /*7bb0*/  FMUL R147, R147, R8 ;  /* 0x0000000893937220 */ /* 0x000fe20000400000 */
[----:B------:R-:W-:Y:S01]  /*7bc0*/  F2FP.BF16.F32.PACK_AB R140, RZ, R140 ;  /* 0x0000008cff8c723e */ /* 0x000fe200000010ff */
[----:B------:R-:W-:Y:S01]  /*7bd0*/  @P4 STG.E.U16 desc[UR12][R4.64+0x82], R123 ;  /* 0x0000827b04004986 */ /* 0x000fe2000c10150c */
[----:B------:R-:W-:Y:S01]  /*7be0*/  ISETP.GT.AND P4, PT, R0, 0x49, P3 ;  /* 0x000000490000780c */ /* 0x000fe20001f84270 */
[----:B------:R-:W-:Y:S01]  /*7bf0*/  FMUL R148, R148, R8 ;  /* 0x0000000894947220 */ /* 0x000fe20000400000 */
[----:B------:R-:W-:Y:S01]  /*7c00*/  F2FP.BF16.F32.PACK_AB R141, RZ, R141 ;  /* 0x0000008dff8d723e */ /* 0x000fe200000010ff */
[----:B------:R-:W-:Y:S01]  /*7c10*/  @P0 STG.E.U16 desc[UR12][R2.64+0x90], R124 ;  /* 0x0000907c02000986 */ /* 0x000fe2000c10150c */
[----:B------:R-:W-:Y:S01]  /*7c20*/  ISETP.GT.AND P0, PT, R0, 0x50, P3 ;  /* 0x000000500000780c */ /* 0x000fe20001f04270 */
[----:B------:R-:W-:Y:S01]  /*7c30*/  IMAD.SHL.U32 R15, R16, 0x2, RZ ;  /* 0x00000002100f7824 */ /* 0x000fe200078e00ff */
        /* <DEDUP_REMOVED lines=26> */
[----:B------:R-:W-:Y:S01]  /*7de0*/  SHF.L.U64.HI R13, R16, 0x1, R11 ;  /* 0x00000001100d7819 */ /* 0x000fe2000001020b */
[-C--:B------:R-:W-:Y:S01]  /*7df0*/  FMUL R28, R28, R8.reuse ;  /* 0x000000081c1c7220 */ /* 0x080fe20000400000 */
[----:B------:R-:W-:Y:S01]  /*7e00*/  F2FP.BF16.F32.PACK_AB R149, RZ, R149 ;  /* 0x00000095ff95723e */ /* 0x000fe200000010ff */
        /* <DEDUP_REMOVED lines=31> */
[----:B------:R-:W-:Y:S01]  /*8000*/  ISETP.GT.AND P5, PT, R0, 0x69, P2 ;  /* 0x000000690000780c */ /* 0x000fe200017a4270 */
[-C--:B------:R-:W-:Y:S01]  /*8010*/  FMUL R38, R38, R8.reuse ;  /* 0x0000000826267220 */ /* 0x080fe20000400000 */
[----:B------:R-:W-:Y:S01]  /*8020*/  F2FP.BF16.F32.PACK_AB R31, RZ, R31 ;  /* 0x0000001fff1f723e */ /* 0x000fe200000010ff */
[----:B------:R-:W-:Y:S01]  /*8030*/  @P1 STG.E.U16 desc[UR12][R4.64+0xc0], R138 ;  /* 0x0000c08a04001986 */ /* 0x000fe2000c10150c */
[C---:B------:R-:W-:Y:S01]  /*8040*/  ISETP.GT.AND P1, PT, R10.reuse, 0x40, PT ;  /* 0x000000400a00780c */ /* 0x040fe20003f24270 */
[----:B------:R-:W-:Y:S01]  /*8050*/  FMUL R39, R39, R8 ;  /* 0x0000000827277220 */ /* 0x000fe20000400000 */
[----:B------:R-:W-:Y:S01]  /*8060*/  F2FP.BF16.F32.PACK_AB R32, RZ, R32 ;  /* 0x00000020ff20723e */ /* 0x000fe200000010ff */
[----:B------:R-:W-:Y:S01]  /*8070*/  @P0 STG.E.U16 desc[UR12][R4.64+0xc2], R139 ;  /* 0x0000c28b04000986 */ /* 0x000fe2000c10150c */
[----:B------:R-:W-:Y:S01]  /*8080*/  ISETP.GT.AND P0, PT, R10, 0x48, PT ;  /* 0x000000480a00780c */ /* 0x000fe20003f04270 */
        /* <DEDUP_REMOVED lines=17> */
[C---:B------:R-:W-:Y:S01]  /*81a0*/  ISETP.GT.AND P4, PT, R0.reuse, 0x78, P2 ;  /* 0x000000780000780c */ /* 0x040fe20001784270 */
[-C--:B------:R-:W-:Y:S01]  /*81b0*/  FMUL R45, R45, R8.reuse ;  /* 0x000000082d2d7220 */ /* 0x080fe20000400000 */
[C---:B------:R-:W-:Y:S01]  /*81c0*/  ISETP.GT.AND P2, PT, R0.reuse, 0x79, P2 ;  /* 0x000000790000780c */ /* 0x040fe20001744270 */
        /* <DEDUP_REMOVED lines=15> */
[----:B------:R-:W-:Y:S01]  /*82c0*/  IADD3 R10, P5, R15, R2, RZ ;  /* 0x000000020f0a7210 */ /* 0x000fe20007fbe0ff */
[----:B------:R-:W-:Y:S01]  /*82d0*/  FMUL R51, R51, R8 ;  /* 0x0000000833337220 */ /* 0x000fe20000400000 */
[----:B------:R-:W-:Y:S01]  /*82e0*/  F2FP.BF16.F32.PACK_AB R43, RZ, R43 ;  /* 0x0000002bff2b723e */ /* 0x000fe200000010ff */
[----:B------:R-:W-:Y:S01]  /*82f0*/  @P6 STG.E.U16 desc[UR12][R4.64+0xe2], R147 ;  /* 0x0000e29304006986 */ /* 0x000fe2000c10150c */
[----:B------:R-:W-:Y:S01]  /*8300*/  F2FP.BF16.F32.PACK_AB R44, RZ, R44 ;  /* 0x0000002cff2c723e */ /* 0x000fe200000010ff */
[----:B------:R-:W-:Y:S01]  /*8310*/  IMAD.X R11, R13, 0x1, R3, P5 ;  /* 0x000000010d0b7824 */ /* 0x000fe200028e0603 */
[----:B------:R-:W-:Y:S01]  /*8320*/  IADD3 R12, P5, P6, R9, R2, R15 ;  /* 0x00000002090c7210 */ /* 0x000fe20007ebe00f */
[----:B------:R-:W-:Y:S01]  /*8330*/  @P4 STG.E.U16 desc[UR12][R2.64+0xf0], R148 ;  /* 0x0000f09402004986 */ /* 0x000fe2000c10150c */
[----:B------:R-:W-:Y:S01]  /*8340*/  ISETP.GT.AND P4, PT, R0, 0x78, P3 ;  /* 0x000000780000780c */ /* 0x000fe20001f84270 */
[-C--:B------:R-:W-:Y:S01]  /*8350*/  FMUL R52, R52, R8.reuse ;  /* 0x0000000834347220 */ /* 0x080fe20000400000 */
[C---:B------:R-:W-:Y:S01]  /*8360*/  ISETP.GT.AND P3, PT, R0.reuse, 0x79, P3 ;  /* 0x000000790000780c */ /* 0x040fe20001f64270 */
[----:B------:R0:W-:Y:S01]  /*8370*/  @P2 STG.E.U16 desc[UR12][R2.64+0xf2], R149 ;  /* 0x0000f29502002986 */ /* 0x0001e2000c10150c */
[----:B------:R-:W-:Y:S01]  /*8380*/  IADD3.X R13, R7, R3, R13, P5, P6 ;  /* 0x00000003070d7210 */ /* 0x000fe20002fec40d */
[-C--:B------:R-:W-:Y:S01]  /*8390*/  FMUL R53, R53, R8.reuse ;  /* 0x0000000835357220 */ /* 0x080fe20000400000 */
[----:B------:R-:W-:Y:S01]  /*83a0*/  ISETP.GT.AND P5, PT, R0, 0x1, P1 ;  /* 0x000000010000780c */ /* 0x000fe20000fa4270 */
[-C--:B------:R-:W-:Y:S01]  /*83b0*/  FMUL R54, R54, R8.reuse ;  /* 0x0000000836367220 */ /* 0x080fe20000400000 */
[----:B------:R-:W-:Y:S01]  /*83c0*/  ISETP.GT.AND P2, PT, R0, RZ, P0 ;  /* 0x000000ff0000720c */ /* 0x000fe20000744270 */
[-C--:B------:R-:W-:Y:S01]  /*83d0*/  FMUL R55, R55, R8.reuse ;  /* 0x0000000837377220 */ /* 0x080fe20000400000 */
[----:B------:R-:W-:Y:S01]  /*83e0*/  F2FP.BF16.F32.PACK_AB R45, RZ, R45 ;  /* 0x0000002dff2d723e */ /* 0x000fe200000010ff */
[----:B------:R-:W-:Y:S01]  /*83f0*/  FMUL R56, R56, R8 ;  /* 0x0000000838387220 */ /* 0x000fe20000400000 */
[----:B------:R-:W-:Y:S01]  /*8400*/  F2FP.BF16.F32.PACK_AB R46, RZ, R46 ;  /* 0x0000002eff2e723e */ /* 0x000fe200000010ff */
[----:B------:R-:W-:Y:S01]  /*8410*/  FMUL R57, R57, R8 ;  /* 0x0000000839397220 */ /* 0x000fe20000400000 */
[----:B------:R-:W-:Y:S01]  /*8420*/  F2FP.BF16.F32.PACK_AB R47, RZ, R47 ;  /* 0x0000002fff2f723e */ /* 0x000fe200000010ff */
[----:B0-----:R-:W-:Y:S01]  /*8430*/  @P4 IMAD.MOV.U32 R2, RZ, RZ, R4 ;  /* 0x000000ffff024224 */ /* 0x001fe200078e0004 */
[----:B------:R-:W-:Y:S01]  /*8440*/  F2FP.BF16.F32.PACK_AB R48, RZ, R48 ;  /* 0x00000030ff30723e */ /* 0x000fe200000010ff */
[----:B------:R-:W-:Y:S01]  /*8450*/  @P4 IMAD.MOV.U32 R3, RZ, RZ, R5 ;  /* 0x000000ffff034224 */ /* 0x000fe200078e0005 */
[----:B------:R-:W-:Y:S01]  /*8460*/  F2FP.BF16.F32.PACK_AB R49, RZ, R49 ;  /* 0x00000031ff31723e */ /* 0x000fe200000010ff */
[----:B------:R-:W-:Y:S01]  /*8470*/  FMUL R58, R58, R8 ;  /* 0x000000083a3a7220 */ /* 0x000fe20000400000 */
[----:B------:R-:W-:Y:S01]  /*8480*/  F2FP.BF16.F32.PACK_AB R50, RZ, R50 ;  /* 0x00000032ff32723e */ /* 0x000fe200000010ff */
[-C--:B------:R-:W-:Y:S01]  /*8490*/  FMUL R59, R59, R8.reuse ;  /* 0x000000083b3b7220 */ /* 0x080fe20000400000 */
[----:B------:R0:W-:Y:S01]  /*84a0*/  @P4 STG.E.U16 desc[UR12][R2.64+0xf0], R150 ;  /* 0x0000f09602004986 */ /* 0x0001e2000c10150c */
[----:B------:R-:W-:Y:S01]  /*84b0*/  ISETP.GT.AND P4, PT, R0, RZ, P1 ;  /* 0x000000ff0000720c */ /* 0x000fe20000f84270 */
[-C--:B------:R-:W-:Y:S01]  /*84c0*/  FMUL R60, R60, R8.reuse ;  /* 0x000000083c3c7220 */ /* 0x080fe20000400000 */
[----:B------:R-:W-:Y:S01]  /*84d0*/  F2FP.BF16.F32.PACK_AB R51, RZ, R51 ;  /* 0x00000033ff33723e */ /* 0x000fe200000010ff */
[----:B------:R-:W-:Y:S01]  /*84e0*/  @P3 STG.E.U16 desc[UR12][R4.64+0xf2], R151 ;  /* 0x0000f29704003986 */ /* 0x000fe2000c10150c */
[----:B------:R-:W-:Y:S01]  /*84f0*/  IADD3 R6, P3, R10, R9, RZ ;  /* 0x000000090a067210 */ /* 0x000fe20007f7e0ff */
[----:B------:R-:W-:Y:S01]  /*8500*/  FMUL R61, R61, R8 ;  /* 0x000000083d3d7220 */ /* 0x000fe20000400000 */
[----:B------:R-:W-:Y:S01]  /*8510*/  F2FP.BF16.F32.PACK_AB R52, RZ, R52 ;  /* 0x00000034ff34723e */ /* 0x000fe200000010ff */
[----:B------:R-:W-:Y:S01]  /*8520*/  @P5 STG.E.U16 desc[UR12][R10.64+0x2], R25 ;  /* 0x000002190a005986 */ /* 0x000fe2000c10150c */
[C---:B------:R-:W-:Y:S01]  /*8530*/  ISETP.GT.AND P5, PT, R0.reuse, 0x9, P1 ;  /* 0x000000090000780c */ /* 0x040fe20000fa4270 */
[----:B------:R-:W-:Y:S01]  /*8540*/  IMAD.X R7, R11, 0x1, R7, P3 ;  /* 0x000000010b077824 */ /* 0x000fe200018e0607 */
        /* <DEDUP_REMOVED lines=13> */
[----:B0-----:R-:W-:Y:S01]  /*8620*/  @P3 IMAD.MOV.U32 R2, RZ, RZ, R6 ;  /* 0x000000ffff023224 */ /* 0x001fe200078e0006 */
[----:B------:R-:W-:Y:S01]  /*8630*/  F2FP.BF16.F32.PACK_AB R57, RZ, R57 ;  /* 0x00000039ff39723e */ /* 0x000fe200000010ff */
[----:B------:R-:W-:Y:S01]  /*8640*/  @P3 IMAD.MOV.U32 R3, RZ, RZ, R7 ;  /* 0x000000ffff033224 */ /* 0x000fe200078e0007 */
[----:B------:R-:W-:Y:S01]  /*8650*/  F2FP.BF16.F32.PACK_AB R58, RZ, R58 ;  /* 0x0000003aff3a723e */ /* 0x000fe200000010ff */
[-C--:B------:R-:W-:Y:S01]  /*8660*/  FMUL R66, R66, R8.reuse ;  /* 0x0000000842427220 */ /* 0x080fe20000400000 */
[----:B------:R-:W-:Y:S01]  /*8670*/  F2FP.BF16.F32.PACK_AB R59, RZ, R59 ;  /* 0x0000003bff3b723e */ /* 0x000fe200000010ff */
[-C--:B------:R-:W-:Y:S01]  /*8680*/  FMUL R67, R67, R8.reuse ;  /* 0x0000000843437220 */ /* 0x080fe20000400000 */
[----:B------:R0:W-:Y:S01]  /*8690*/  @P3 STG.E.U16 desc[UR12][R2.64+0x2], R27 ;  /* 0x0000021b02003986 */ /* 0x0001e2000c10150c */
        /* <DEDUP_REMOVED lines=21> */
[----:B------:R-:W-:Y:S01]  /*87f0*/  FMUL R73, R73, R8 ;  /* 0x0000000849497220 */ /* 0x000fe20000400000 */
[----:B------:R-:W-:Y:S01]  /*8800*/  F2FP.BF16.F32.PACK_AB R65, RZ, R65 ;  /* 0x00000041ff41723e */ /* 0x000fe200000010ff */
[----:B------:R-:W-:Y:S01]  /*8810*/  @P5 STG.E.U16 desc[UR12][R10.64+0x22], R33 ;  /* 0x000022210a005986 */ /* 0x000fe2000c10150c */
[----:B------:R-:W-:Y:S01]  /*8820*/  ISETP.GT.AND P5, PT, R0, 0x19, P1 ;  /* 0x000000190000780c */ /* 0x000fe20000fa4270 */
[--C-:B0-----:R-:W-:Y:S01]  /*8830*/  @P2 IMAD.MOV.U32 R2, RZ, RZ, R12.reuse ;  /* 0x000000ffff022224 */ /* 0x101fe200078e000c */
[----:B------:R-:W-:Y:S01]  /*8840*/  F2FP.BF16.F32.PACK_AB R66, RZ, R66 ;  /* 0x00000042ff42723e */ /* 0x000fe200000010ff */
[--C-:B------:R-:W-:Y:S01]  /*8850*/  @P2 IMAD.MOV.U32 R3, RZ, RZ, R13.reuse ;  /* 0x000000ffff032224 */ /* 0x100fe200078e000d */
[----:B------:R-:W-:Y:S01]  /*8860*/  F2FP.BF16.F32.PACK_AB R67, RZ, R67 ;  /* 0x00000043ff43723e */ /* 0x000fe200000010ff */
[----:B------:R-:W-:Y:S01]  /*8870*/  FMUL R74, R74, R8 ;  /* 0x000000084a4a7220 */ /* 0x000fe20000400000 */
[----:B------:R-:W-:Y:S01]  /*8880*/  F2FP.BF16.F32.PACK_AB R68, RZ, R68 ;  /* 0x00000044ff44723e */ /* 0x000fe200000010ff */
[-C--:B------:R-:W-:Y:S01]  /*8890*/  FMUL R75, R75, R8.reuse ;  /* 0x000000084b4b7220 */ /* 0x080fe20000400000 */
[----:B------:R0:W-:Y:S01]  /*88a0*/  @P2 STG.E.U16 desc[UR12][R2.64+0x20], R34 ;  /* 0x0000202202002986 */ /* 0x0001e2000c10150c */
        /* <DEDUP_REMOVED lines=9> */
[----:B------:R-:W-:Y:S01]  /*8940*/  FMUL R80, R80, R8 ;  /* 0x0000000850507220 */ /* 0x000fe20000400000 */
[----:B------:R-:W-:Y:S01]  /*8950*/  F2FP.BF16.F32.PACK_AB R73, RZ, R73 ;  /* 0x00000049ff49723e */ /* 0x000fe200000010ff */
[--C-:B0-----:R-:W-:Y:S01]  /*8960*/  @P3 IMAD.MOV.U32 R2, RZ, RZ, R12.reuse ;  /* 0x000000ffff023224 */ /* 0x101fe200078e000c */
[----:B------:R-:W-:Y:S01]  /*8970*/  F2FP.BF16.F32.PACK_AB R74, RZ, R74 ;  /* 0x0000004aff4a723e */ /* 0x000fe200000010ff */
[--C-:B------:R-:W-:Y:S01]  /*8980*/  @P3 IMAD.MOV.U32 R3, RZ, RZ, R13.reuse ;  /* 0x000000ffff033224 */ /* 0x100fe200078e000d */
[----:B------:R-:W-:Y:S01]  /*8990*/  ISETP.GT.AND P6, PT, R0, 0x68, P0 ;  /* 0x000000680000780c */ /* 0x000fe200007c4270 */
[-C--:B------:R-:W-:Y:S01]  /*89a0*/  FMUL R81, R81, R8.reuse ;  /* 0x0000000851517220 */ /* 0x080fe20000400000 */
[----:B------:R-:W-:Y:S01]  /*89b0*/  F2FP.BF16.F32.PACK_AB R75, RZ, R75 ;  /* 0x0000004bff4b723e */ /* 0x000fe200000010ff */
[-C--:B------:R-:W-:Y:S01]  /*89c0*/  FMUL R82, R82, R8.reuse ;  /* 0x0000000852527220 */ /* 0x080fe20000400000 */
[----:B------:R0:W-:Y:S01]  /*89d0*/  @P3 STG.E.U16 desc[UR12][R2.64+0x22], R35 ;  /* 0x0000222302003986 */ /* 0x0001e2000c10150c */
        /* <DEDUP_REMOVED lines=17> */
[----:B------:R-:W-:Y:S01]  /*8af0*/  FMUL R8, R87, R8 ;  /* 0x0000000857087220 */ /* 0x000fe20000400000 */
[----:B------:R0:W-:Y:S01]  /*8b00*/  @P2 STG.E.U16 desc[UR12][R2.64+0x30], R38 ;  /* 0x0000302602002986 */ /* 0x0001e2000c10150c */
[----:B------:R-:W-:-:S02]  /*8b10*/  ISETP.GT.AND P2, PT, R0, 0x20, P0 ;  /* 0x000000200000780c */ /* 0x000fc40000744270 */
[----:B------:R-:W-:Y:S02]  /*8b20*/  F2FP.BF16.F32.PACK_AB R82, RZ, R82 ;  /* 0x00000052ff52723e */ /* 0x000fe400000010ff */
[----:B------:R-:W-:Y:S02]  /*8b30*/  F2FP.BF16.F32.PACK_AB R83, RZ, R83 ;  /* 0x00000053ff53723e */ /* 0x000fe400000010ff */
[----:B------:R-:W-:Y:S02]  /*8b40*/  F2FP.BF16.F32.PACK_AB R84, RZ, R84 ;  /* 0x00000054ff54723e */ /* 0x000fe400000010ff */
[----:B------:R-:W-:Y:S02]  /*8b50*/  F2FP.BF16.F32.PACK_AB R85, RZ, R85 ;  /* 0x00000055ff55723e */ /* 0x000fe400000010ff */
[----:B------:R-:W-:Y:S01]  /*8b60*/  F2FP.BF16.F32.PACK_AB R86, RZ, R86 ;  /* 0x00000056ff56723e */ /* 0x000fe200000010ff */
[----:B0-----:R-:W-:Y:S02]  /*8b70*/  @P3 IMAD.MOV.U32 R2, RZ, RZ, R12 ;  /* 0x000000ffff023224 */ /* 0x001fe400078e000c */
[----:B------:R-:W-:-:S05]  /*8b80*/  @P3 IMAD.MOV.U32 R3, RZ, RZ, R13 ;  /* 0x000000ffff033224 */ /* 0x000fca00078e000d */
[----:B------:R0:W-:Y:S01]  /*8b90*/  @P3 STG.E.U16 desc[UR12][R2.64+0x32], R39 ;  /* 0x0000322702003986 */ /* 0x0001e2000c10150c */
[----:B------:R-:W-:-:S03]  /*8ba0*/  ISETP.GT.AND P3, PT, R0, 0x21, P0 ;  /* 0x000000210000780c */ /* 0x000fc60000764270 */
[----:B------:R-:W-:Y:S01]  /*8bb0*/  @P4 STG.E.U16 desc[UR12][R10.64+0x40], R40 ;  /* 0x000040280a004986 */ /* 0x000fe2000c10150c */
[----:B------:R-:W-:-:S03]  /*8bc0*/  ISETP.GT.AND P4, PT, R0, 0x28, P1 ;  /* 0x000000280000780c */ /* 0x000fc60000f84270 */
[----:B------:R-:W-:Y:S01]  /*8bd0*/  @P5 STG.E.U16 desc[UR12][R10.64+0x42], R41 ;  /* 0x000042290a005986 */ /* 0x000fe2000c10150c */
[----:B------:R-:W-:Y:S01]  /*8be0*/  ISETP.GT.AND P5, PT, R0, 0x29, P1 ;  /* 0x000000290000780c */ /* 0x000fe20000fa4270 */
[----:B0-----:R-:W-:Y:S02]  /*8bf0*/  @P2 IMAD.MOV.U32 R2, RZ, RZ, R12 ;  /* 0x000000ffff022224 */ /* 0x001fe400078e000c */
[----:B------:R-:W-:-:S05]  /*8c00*/  @P2 IMAD.MOV.U32 R3, RZ, RZ, R13 ;  /* 0x000000ffff032224 */ /* 0x000fca00078e000d */
[----:B------:R0:W-:Y:S01]  /*8c10*/  @P2 STG.E.U16 desc[UR12][R2.64+0x40], R42 ;  /* 0x0000402a02002986 */ /* 0x0001e2000c10150c */
[----:B------:R-:W-:Y:S01]  /*8c20*/  ISETP.GT.AND P2, PT, R0, 0x28, P0 ;  /* 0x000000280000780c */ /* 0x000fe20000744270 */
        /* <DEDUP_REMOVED lines=111> */
[C---:B------:R-:W-:Y:S02]  /*9320*/  ISETP.GT.AND P3, PT, R0.reuse, 0x78, P1 ;  /* 0x000000780000780c */ /* 0x040fe40000f64270 */
[C---:B------:R-:W-:Y:S01]  /*9330*/  ISETP.GT.AND P1, PT, R0.reuse, 0x79, P1 ;  /* 0x000000790000780c */ /* 0x040fe20000f24270 */
[----:B------:R-:W-:Y:S01]  /*9340*/  @P4 STG.E.U16 desc[UR12][R10.64+0xe0], R80 ;  /* 0x0000e0500a004986 */ /* 0x000fe2000c10150c */
[C---:B------:R-:W-:Y:S02]  /*9350*/  ISETP.GT.AND P4, PT, R0.reuse, 0x71, P0 ;  /* 0x000000710000780c */ /* 0x040fe40000784270 */
[----:B------:R-:W-:Y:S01]  /*9360*/  ISETP.GT.AND P0, PT, R0, 0x79, P0 ;  /* 0x000000790000780c */ /* 0x000fe20000704270 */
[----:B------:R-:W-:Y:S01]  /*9370*/  @P2 STG.E.U16 desc[UR12][R10.64+0xe2], R81 ;  /* 0x0000e2510a002986 */ /* 0x000fe2000c10150c */
[----:B0-----:R-:W-:Y:S02]  /*9380*/  @P5 IMAD.MOV.U32 R2, RZ, RZ, R12 ;  /* 0x000000ffff025224 */ /* 0x001fe400078e000c */
[----:B------:R-:W-:-:S05]  /*9390*/  @P5 IMAD.MOV.U32 R3, RZ, RZ, R13 ;  /* 0x000000ffff035224 */ /* 0x000fca00078e000d */
[----:B------:R0:W-:Y:S02]  /*93a0*/  @P5 STG.E.U16 desc[UR12][R2.64+0xe0], R82 ;  /* 0x0000e05202005986 */ /* 0x0001e4000c10150c */
[----:B0-----:R-:W-:Y:S02]  /*93b0*/  @P4 IMAD.MOV.U32 R2, RZ, RZ, R12 ;  /* 0x000000ffff024224 */ /* 0x001fe400078e000c */
[----:B------:R-:W-:-:S05]  /*93c0*/  @P4 IMAD.MOV.U32 R3, RZ, RZ, R13 ;  /* 0x000000ffff034224 */ /* 0x000fca00078e000d */
[----:B------:R0:W-:Y:S04]  /*93d0*/  @P4 STG.E.U16 desc[UR12][R2.64+0xe2], R83 ;  /* 0x0000e25302004986 */ /* 0x0001e8000c10150c */
[----:B------:R1:W-:Y:S04]  /*93e0*/  @P3 STG.E.U16 desc[UR12][R10.64+0xf0], R84 ;  /* 0x0000f0540a003986 */ /* 0x0003e8000c10150c */
[----:B------:R1:W-:Y:S01]  /*93f0*/  @P1 STG.E.U16 desc[UR12][R10.64+0xf2], R85 ;  /* 0x0000f2550a001986 */ /* 0x0003e2000c10150c */
[----:B0-----:R-:W-:Y:S02]  /*9400*/  @P6 IMAD.MOV.U32 R2, RZ, RZ, R12 ;  /* 0x000000ffff026224 */ /* 0x001fe400078e000c */
[----:B------:R-:W-:-:S05]  /*9410*/  @P6 IMAD.MOV.U32 R3, RZ, RZ, R13 ;  /* 0x000000ffff036224 */ /* 0x000fca00078e000d */
[----:B------:R1:W-:Y:S01]  /*9420*/  @P6 STG.E.U16 desc[UR12][R2.64+0xf0], R86 ;  /* 0x0000f05602006986 */ /* 0x0003e2000c10150c */
[----:B------:R-:W-:Y:S05]  /*9430*/  @!P0 EXIT ;  /* 0x000000000000894d */ /* 0x000fea0003800000 */
[----:B------:R-:W-:-:S05]  /*9440*/  F2FP.BF16.F32.PACK_AB R8, RZ, R8 ;  /* 0x00000008ff08723e */ /* 0x000fca00000010ff */
[----:B------:R-:W-:Y:S01]  /*9450*/  STG.E.U16 desc[UR12][R12.64+0xf2], R8 ;  /* 0x0000f2080c007986 */ /* 0x000fe2000c10150c */
[----:B------:R-:W-:Y:S05]  /*9460*/  EXIT ;  /* 0x000000000000794d */ /* 0x000fea0003800000 */
.L_x_13:
[----:B------:R-:W-:-:S13]  /*9470*/  ISETP.NE.AND P0, PT, R5, RZ, PT ;  /* 0x000000ff0500720c */ /* 0x000fda0003f05270 */
[----:B------:R-:W-:Y:S05]  /*9480*/  @P0 EXIT ;  /* 0x000000000000094d */ /* 0x000fea0003800000 */
[----:B------:R-:W-:Y:S01]  /*9490*/  ELECT P0, URZ, PT ;  /* 0x00000000003f782f */ /* 0x000fe20003800000 */
[----:B------:R-:W-:-:S12]  /*94a0*/  BSSY B0, `(.L_x_278) ;  /* 0x000008f000007945 */ /* 0x000fd80003800000 */
[----:B------:R-:W-:Y:S05]  /*94b0*/  @!P0 BRA `(.L_x_279) ;  /* 0x0000000800348947 */ /* 0x000fea0003800000 */
[----:B------:R-:W-:-:S13]  /*94c0*/  ISETP.GE.AND P0, PT, R3, 0x1, PT ;  /* 0x000000010300780c */ /* 0x000fda0003f06270 */
[----:B------:R-:W-:Y:S05]  /*94d0*/  @!P0 BRA `(.L_x_279) ;  /* 0x00000008002c8947 */ /* 0x000fea0003800000 */
[----:B------:R-:W4:Y:S01]  /*94e0*/  S2R R4, SR_CgaCtaId ;  /* 0x0000000000047919 */ /* 0x000f220000008800 */
[----:B------:R-:W-:Y:S01]  /*94f0*/  IMAD.SHL.U32 R20, R12, 0x80, RZ ;  /* 0x000000800c147824 */ /* 0x000fe200078e00ff */
[----:B------:R-:W-:Y:S01]  /*9500*/  ULDC UR4, c[0x0][0x384] ;  /* 0x0000e10000047ab9 */ /* 0x000fe20000000800 */
[----:B------:R-:W-:Y:S01]  /*9510*/  LOP3.LUT P0, RZ, R11, 0x1f, RZ, 0xc0, !PT ;  /* 0x0000001f0bff7812 */ /* 0x000fe2000780c0ff */
[----:B------:R-:W-:Y:S01]  /*9520*/  IMAD.SHL.U32 R19, R13, 0x80, RZ ;  /* 0x000000800d137824 */ /* 0x000fe200078e00ff */
[----:B------:R-:W-:Y:S01]  /*9530*/  ULDC UR5, c[0x0][0x388] ;  /* 0x0000e20000057ab9 */ /* 0x000fe20000000800 */
[----:B------:R-:W-:Y:S01]  /*9540*/  IMAD.HI.U32 R5, R20, UR4, RZ ;  /* 0x0000000414057c27 */ /* 0x000fe2000f8e00ff */
[C---:B------:R-:W-:Y:S02]  /*9550*/  ISETP.NE.AND P1, PT, R14.reuse, RZ, PT ;  /* 0x000000ff0e00720c */ /* 0x040fe40003f25270 */
[----:B--23-5:R-:W-:Y:S02]  /*9560*/  CS2R R8, SRZ ;  /* 0x0000000000087805 */ /* 0x02cfe4000001ff00 */
[----:B------:R-:W-:Y:S01]  /*9570*/  ISETP.NE.OR P0, PT, R14, RZ, !P0 ;  /* 0x000000ff0e00720c */ /* 0x000fe20004705670 */
[----:B------:R-:W-:Y:S01]  /*9580*/  VIADD R25, R3, 0x1 ;  /* 0x0000000103197836 */ /* 0x000fe20000000000 */
[----:B------:R-:W-:Y:S01]  /*9590*/  LOP3.LUT R24, R2, 0x2, RZ, 0xfc, !PT ;  /* 0x0000000202187812 */ /* 0x000fe200078efcff */
[----:B01----:R-:W-:Y:S01]  /*95a0*/  IMAD.MOV.U32 R6, RZ, RZ, 0x1 ;  /* 0x00000001ff067424 */ /* 0x003fe200078e00ff */
[----:B------:R-:W-:Y:S01]  /*95b0*/  CS2R R10, SRZ ;  /* 0x00000000000a7805 */ /* 0x000fe2000001ff00 */
[----:B------:R-:W-:Y:S01]  /*95c0*/  IMAD.MOV.U32 R7, RZ, RZ, RZ ;  /* 0x000000ffff077224 */ /* 0x000fe200078e00ff */
[----:B------:R-:W-:Y:S01]  /*95d0*/  SHF.R.U32.HI R5, RZ, UR5, R5 ;  /* 0x00000005ff057c19 */ /* 0x000fe20008011605 */
[----:B------:R-:W-:-:S02]  /*95e0*/  VIADD R21, R19, 0x40 ;  /* 0x0000004013157836 */ /* 0x000fc40000000000 */
[C---:B----4-:R-:W-:Y:S02]  /*95f0*/  IMAD.SHL.U32 R0, R4.reuse, 0x800, RZ ;  /* 0x0000080004007824 */ /* 0x050fe400078e00ff */
[----:B------:R-:W-:-:S03]  /*9600*/  IMAD.SHL.U32 R4, R4, 0x20, RZ ;  /* 0x0000002004047824 */ /* 0x000fc600078e00ff */
[----:B------:R-:W-:-:S07]  /*9610*/  LOP3.LUT R0, R0, 0x800, RZ, 0xc0, !PT ;  /* 0x0000080000007812 */ /* 0x000fce00078ec0ff */
.L_x_283:
[----:B------:R-:W0:Y:S01]  /*9620*/  S2R R13, SR_CgaCtaId ;  /* 0x00000000000d7919 */ /* 0x000e220000008800 */
[----:B------:R-:W-:-:S04]  /*9630*/  MOV R12, 0x400 ;  /* 0x00000400000c7802 */ /* 0x000fc80000000f00 */
[----:B0-----:R-:W-:Y:S02]  /*9640*/  LEA R14, R13, R12, 0x18 ;  /* 0x0000000c0d0e7211 */ /* 0x001fe400078ec0ff */
[----:B------:R-:W-:-:S03]  /*9650*/  SHF.L.U32 R12, R6, 0x1f, RZ ;  /* 0x0000001f060c7819 */ /* 0x000fc600000006ff */
[----:B------:R-:W-:-:S07]  /*9660*/  IMAD R15, R7, 0x8, R14 ;  /* 0x00000008070f7824 */ /* 0x000fce00078e020e */
.L_x_280:
[----:B0-----:R0:W1:Y:S02]  /*9670*/  SYNCS.PHASECHK.TRANS64.TRYWAIT P2, [R15+URZ+0x38038], R12 ;  /* 0x0380380c0f0075a7 */ /* 0x001064000804017f */
[----:B-1----:R-:W-:Y:S05]  /*9680*/  @!P2 NANOSLEEP.SYNCS 0x989680 ;  /* 0x009896800000a95d */ /* 0x002fea0003900000 */
[----:B------:R-:W1:Y:S02]  /*9690*/  @!P2 SYNCS.PHASECHK.TRANS64 P2, [R15+URZ+0x38038], R12 ;  /* 0x0380380c0f00a5a7 */ /* 0x000e64000804007f */
[----:B-1----:R-:W-:Y:S05]  /*96a0*/  @!P2 BRA `(.L_x_280) ;  /* 0xfffffffc00f0a947 */ /* 0x002fea000383ffff */
[----:B0-----:R-:W0:Y:S02]  /*96b0*/  @!P1 LDC R12, c[0x0][0x580] ;  /* 0x00016000ff0c9b82 */ /* 0x001e240000000800 */
[----:B0-----:R0:W-:Y:S02]  /*96c0*/  @!P1 SYNCS.ARRIVE.TRANS64 RZ, [R15+URZ+0x38000], R12 ;  /* 0x0380000c0fff99a7 */ /* 0x0011e4000800003f */
[----:B0-----:R-:W-:-:S04]  /*96d0*/  PRMT R12, R24, 0x9910, RZ ;  /* 0x00009910180c7816 */ /* 0x001fc800000000ff */
[----:B------:R-:W-:-:S13]  /*96e0*/  ISETP.NE.AND P2, PT, R12, 0x2, PT ;  /* 0x000000020c00780c */ /* 0x000fda0003f45270 */
[----:B------:R-:W-:Y:S05]  /*96f0*/  @P2 BRA `(.L_x_281) ;  /* 0x0000000000042947 */ /* 0x000fea0003800000 */
[----:B------:R-:W-:Y:S01]  /*9700*/  BPT.TRAP 0x1 ;  /* 0x000000040000795c */ /* 0x000fe20000300000 */
.L_x_281:
[----:B------:R-:W-:Y:S05]  /*9710*/  @P0 BRA `(.L_x_282) ;  /* 0x0000000000040947 */ /* 0x000fea0003800000 */
[----:B------:R-:W-:Y:S01]  /*9720*/  BPT.TRAP 0x1 ;  /* 0x000000040000795c */ /* 0x000fe20000300000 */
.L_x_282:
[----:B------:R-:W0:Y:S01]  /*9730*/  LDC R13, c[0x0][0x380] ;  /* 0x0000e000ff0d7b82 */ /* 0x000e220000000800 */
[----:B------:R-:W-:Y:S01]  /*9740*/  R2UR UR4, R5 ;  /* 0x00000000050472ca */ /* 0x000fe200000e0000 */
[----:B------:R-:W-:Y:S01]  /*9750*/  ULDC UR19, c[0x0][0x38c] ;  /* 0x0000e30000137ab9 */ /* 0x000fe20000000800 */
[----:B------:R-:W-:Y:S01]  /*9760*/  R2UR UR10, R20 ;  /* 0x00000000140a72ca */ /* 0x000fe200000e0000 */
[----:B------:R-:W-:Y:S01]  /*9770*/  UISETP.NE.AND UP0, UPT, UR19, 0x1, UPT ;  /* 0x000000011300788c */ /* 0x000fe2000bf05270 */
[----:B------:R-:W-:Y:S01]  /*9780*/  R2UR UR25, R15 ;  /* 0x000000000f1972ca */ /* 0x000fe200000e0000 */
[----:B------:R-:W-:Y:S01]  /*9790*/  ULDC UR23, c[0x0][0x398] ;  /* 0x0000e60000177ab9 */ /* 0x000fe20000000800 */
[----:B------:R-:W-:Y:S01]  /*97a0*/  R2UR UR12, R14 ;  /* 0x000000000e0c72ca */ /* 0x000fe200000e0000 */
[----:B------:R-:W1:Y:S01]  /*97b0*/  LDC.64 R16, c[0x0][0x3d0] ;  /* 0x0000f400ff107b82 */ /* 0x000e620000000a00 */
[----:B------:R-:W-:Y:S01]  /*97c0*/  R2UR UR26, R10 ;  /* 0x000000000a1a72ca */ /* 0x000fe200000e0000 */
[----:B------:R-:W-:Y:S01]  /*97d0*/  ULDC.64 UR30, c[0x0][0x198] ;  /* 0x00006600001e7ab9 */ /* 0x000fe20000000a00 */
[----:B------:R-:W-:Y:S01]  /*97e0*/  ULDC UR36, c[0x0][0x3ec] ;  /* 0x0000fb0000247ab9 */ /* 0x000fe20000000800 */
[----:B------:R-:W-:Y:S01]  /*97f0*/  UIADD3 UR34, UP2, UR30, 0x270, URZ ;  /* 0x000002701e227890 */ /* 0x000fe2000ff5e03f */
[----:B------:R-:W-:Y:S01]  /*9800*/  R2UR UR24, R7 ;  /* 0x00000000071872ca */ /* 0x000fe200000e0000 */
[----:B------:R-:W-:Y:S01]  /*9810*/  ULDC.64 UR8, c[0x0][0x3c0] ;  /* 0x0000f00000087ab9 */ /* 0x000fe20000000a00 */
[----:B------:R-:W-:Y:S01]  /*9820*/  @UP0 ULDC.64 UR6, c[0x0][0x390] ;  /* 0x0000e40000060ab9 */ /* 0x000fe20000000a00 */
[----:B------:R-:W2:Y:S01]  /*9830*/  LDC R18, c[0x0][0x400] ;  /* 0x00010000ff127b82 */ /* 0x000ea20000000800 */
[----:B------:R-:W-:Y:S01]  /*9840*/  UIADD3.X UR35, URZ, UR31, URZ, UP2, !UPT ;  /* 0x0000001f3f237290 */ /* 0x000fe200097fe43f */
[----:B------:R-:W-:Y:S01]  /*9850*/  VIADD R25, R25, 0xffffffff ;  /* 0xffffffff19197836 */ /* 0x000fe20000000000 */
[----:B------:R-:W-:Y:S01]  /*9860*/  R2UR UR20, R11 ;  /* 0x000000000b1472ca */ /* 0x000fe200000e0000 */
[----:B------:R-:W-:Y:S01]  /*9870*/  ULDC.64 UR28, c[0x0][0x3f0] ;  /* 0x0000fc00001c7ab9 */ /* 0x000fe20000000a00 */
[----:B------:R-:W-:Y:S01]  /*9880*/  R2UR UR21, R9 ;  /* 0x00000000091572ca */ /* 0x000fe200000e0000 */
[----:B------:R-:W-:Y:S01]  /*9890*/  USHF.L.U32 UR26, UR26, 0x6, URZ ;  /* 0x000000061a1a7899 */ /* 0x000fe2000800063f */
[----:B------:R-:W-:Y:S01]  /*98a0*/  R2UR UR22, R8 ;  /* 0x00000000081672ca */ /* 0x000fe200000e0000 */
[----:B------:R-:W3:Y:S01]  /*98b0*/  LDC.64 R22, c[0x0][0x3e0] ;  /* 0x0000f800ff167b82 */ /* 0x000ee20000000a00 */
[----:B0-----:R-:W-:Y:S01]  /*98c0*/  ISETP.NE.AND P2, PT, R13, 0x1, PT ;  /* 0x000000010d00780c */ /* 0x001fe20003f45270 */
[----:B------:R-:W-:Y:S01]  /*98d0*/  UIADD3 UR25, UR25, 0x38000, URZ ;  /* 0x0003800019197890 */ /* 0x000fe2000fffe03f */
[----:B------:R-:W-:Y:S01]  /*98e0*/  ISETP.GT.AND P6, PT, R25, 0x1, PT ;  /* 0x000000011900780c */ /* 0x000fe20003fc4270 */
[----:B------:R-:W-:Y:S01]  /*98f0*/  ULEA UR24, UR24, UR12, 0xe ;  /* 0x0000000c18187291 */ /* 0x000fe2000f8e703f */
[----:B------:R-:W-:Y:S01]  /*9900*/  UMOV UR37, 0x30000 ;  /* 0x0003000000257882 */ /* 0x000fe20000000000 */
[----:B------:R-:W-:Y:S01]  /*9910*/  UMOV UR32, 0x0 ;  /* 0x0000000000207882 */ /* 0x000fe20000000000 */
[----:B------:R-:W-:Y:S01]  /*9920*/  UMOV UR33, 0x10000000 ;  /* 0x1000000000217882 */ /* 0x000fe20000000000 */
[----:B------:R-:W-:-:S02]  /*9930*/  UMOV UR12, UR20 ;  /* 0x00000014000c7c82 */ /* 0x000fc40008000000 */
[----:B------:R-:W-:Y:S02]  /*9940*/  UMOV UR13, UR21 ;  /* 0x00000015000d7c82 */ /* 0x000fe40008000000 */
[----:B------:R-:W-:Y:S02]  /*9950*/  UMOV UR14, UR22 ;  /* 0x00000016000e7c82 */ /* 0x000fe40008000000 */
[----:B------:R-:W-:-:S05]  /*9960*/  @P2 IMAD.U32 R12, RZ, RZ, UR4 ;  /* 0x00000004ff0c2e24 */ /* 0x000fca000f8e00ff */
[----:B------:R-:W-:Y:S01]  /*9970*/  @P2 R2UR UR10, R12 ;  /* 0x000000000c0a22ca */ /* 0x000fe200000e0000 */
[C---:B------:R-:W-:Y:S02]  /*9980*/  IMAD R12, R7.reuse, 0x2000, R0 ;  /* 0x00002000070c7824 */ /* 0x040fe400078e0200 */
[----:B------:R-:W-:Y:S02]  /*9990*/  VIADD R7, R7, 0x1 ;  /* 0x0000000107077836 */ /* 0x000fe40000000000 */
[----:B------:R-:W-:Y:S02]  /*99a0*/  IMAD R12, R12, 0x2, R14 ;  /* 0x000000020c0c7824 */ /* 0x000fe400078e020e */
[----:B------:R-:W1:Y:S01]  /*99b0*/  LDC.64 R14, c[0x0][0x3f8] ;  /* 0x0000fe00ff0e7b82 */ /* 0x000e620000000a00 */
[C---:B------:R-:W-:Y:S02]  /*99c0*/  ISETP.NE.AND P5, PT, R7.reuse, 0x7, PT ;  /* 0x000000070700780c */ /* 0x040fe40003fa5270 */
[----:B------:R-:W-:Y:S01]  /*99d0*/  R2UR UR11, R12 ;  /* 0x000000000c0b72ca */ /* 0x000fe200000e0000 */
[----:B------:R-:W-:Y:S01]  /*99e0*/  VIADD R12, R10, 0x1 ;  /* 0x000000010a0c7836 */ /* 0x000fe20000000000 */
[----:B------:R-:W-:Y:S01]  /*99f0*/  SEL R7, R7, RZ, P5 ;  /* 0x000000ff07077207 */ /* 0x000fe20002800000 */
[----:B------:R-:W-:-:S02]  /*9a00*/  UIMAD.WIDE.U32 UR4, UR10, UR6, URZ ;  /* 0x000000060a0472a5 */ /* 0x000fc4000f8e003f */
[----:B------:R-:W-:Y:S01]  /*9a10*/  UIADD3 UR4, -UR10, URZ, URZ ;  /* 0x0000003f0a047290 */ /* 0x000fe2000fffe13f */
[----:B------:R-:W-:Y:S01]  /*9a20*/  ISETP.NE.AND P2, PT, R12, UR15, PT ;  /* 0x0000000f0c007c0c */ /* 0x000fe2000bf45270 */
[----:B------:R-:W-:Y:S01]  /*9a30*/  UMOV UR18, UR10 ;  /* 0x0000000a00127c82 */ /* 0x000fe20008000000 */
[----:B------:R-:W-:Y:S02]  /*9a40*/  @UP0 USHF.R.U32.HI UR18, URZ, UR7, UR5 ;  /* 0x000000073f120299 */ /* 0x000fe40008011605 */
[----:B------:R-:W-:Y:S01]  /*9a50*/  UISETP.NE.AND UP0, UPT, UR23, 0x1, UPT ;  /* 0x000000011700788c */ /* 0x000fe2000bf05270 */
[----:B------:R-:W-:Y:S01]  /*9a60*/  IMAD R13, R13, UR4, R20 ;  /* 0x000000040d0d7c24 */ /* 0x000fe2000f8e0214 */
[----:B------:R-:W-:Y:S01]  /*9a70*/  ULDC.64 UR6, c[0x0][0x3c8] ;  /* 0x0000f20000067ab9 */ /* 0x000fe20000000a00 */
[----:B------:R-:W-:-:S03]  /*9a80*/  UIADD3 UR4, UP1, UR30, 0xf0, URZ ;  /* 0x000000f01e047890 */ /* 0x000fc6000ff3e03f */
[----:B------:R-:W-:Y:S01]  /*9a90*/  R2UR UR27, R13 ;  /* 0x000000000d1b72ca */ /* 0x000fe200000e0000 */
[----:B------:R-:W-:Y:S02]  /*9aa0*/  UIADD3.X UR5, URZ, UR31, URZ, UP1, !UPT ;  /* 0x0000001f3f057290 */ /* 0x000fe40008ffe43f */
[----:B------:R-:W-:Y:S01]  /*9ab0*/  UIADD3 UR31, -UR18, URZ, URZ ;  /* 0x0000003f121f7290 */ /* 0x000fe2000fffe13f */
[----:B-1----:R-:W-:Y:S01]  /*9ac0*/  IMAD R13, R9, R16, R15 ;  /* 0x00000010090d7224 */ /* 0x002fe200078e020f */
[----:B------:R-:W-:Y:S01]  /*9ad0*/  @UP0 ULDC UR16, c[0x0][0x39c] ;  /* 0x0000e70000100ab9 */ /* 0x000fe20000000800 */
[C---:B------:R-:W-:Y:S01]  /*9ae0*/  IMAD R10, R11.reuse, UR7, R14 ;  /* 0x000000070b0a7c24 */ /* 0x040fe2000f8e020e */
[----:B------:R-:W-:Y:S01]  /*9af0*/  UIMAD.WIDE.U32 UR16, UR18, UR16, URZ ;  /* 0x00000010121072a5 */ /* 0x000fe2000f8e003f */
[----:B------:R-:W-:Y:S01]  /*9b00*/  VIADD R15, R11, 0x1 ;  /* 0x000000010b0f7836 */ /* 0x000fe20000000000 */
[----:B------:R-:W-:Y:S01]  /*9b10*/  @UP0 ULDC UR7, c[0x0][0x3a0] ;  /* 0x0000e80000070ab9 */ /* 0x000fe20000000800 */
[----:B------:R-:W-:Y:S01]  /*9b20*/  @P2 IMAD.MOV R15, RZ, RZ, R11 ;  /* 0x000000ffff0f2224 */ /* 0x000fe200078e020b */
[----:B------:R-:W-:Y:S01]  /*9b30*/  UMOV UR30, UR18 ;  /* 0x00000012001e7c82 */ /* 0x000fe20008000000 */
[----:B------:R-:W-:Y:S01]  /*9b40*/  IMAD.U32 R13, R13, 0x20, R10 ;  /* 0x000000200d0d7824 */ /* 0x000fe200078e000a */
[----:B------:R-:W-:Y:S01]  /*9b50*/  UIMAD UR27, UR27, UR8, UR36 ;  /* 0x000000081b1b72a4 */ /* 0x000fe2000f8e0224 */
[----:B--2---:R-:W-:Y:S01]  /*9b60*/  IMAD R10, R8, R17, R18 ;  /* 0x00000011080a7224 */ /* 0x004fe200078e0212 */
[----:B---3--:R-:W-:Y:S01]  /*9b70*/  ISETP.NE.AND P3, PT, R15, R22, PT ;  /* 0x000000160f00720c */ /* 0x008fe20003f65270 */
[----:B------:R-:W-:Y:S01]  /*9b80*/  UIMAD UR8, UR19, UR31, UR10 ;  /* 0x0000001f130872a4 */ /* 0x000fe2000f8e020a */
[----:B------:R-:W-:Y:S01]  /*9b90*/  R2UR UR16, R4 ;  /* 0x00000000041072ca */ /* 0x000fe200000e0000 */
[----:B------:R-:W-:Y:S01]  /*9ba0*/  IMAD.U32 R10, R10, 0x400, R13 ;  /* 0x000004000a0a7824 */ /* 0x000fe200078e000d */
[----:B------:R-:W-:Y:S01]  /*9bb0*/  @UP0 USHF.R.U32.HI UR30, URZ, UR7, UR17 ;  /* 0x000000073f1e0299 */ /* 0x000fe20008011611 */
[----:B------:R-:W-:Y:S01]  /*9bc0*/  VIADD R14, R9, 0x1 ;  /* 0x00000001090e7836 */ /* 0x000fe20000000000 */
[----:B------:R-:W-:Y:S01]  /*9bd0*/  R2UR UR10, R21 ;  /* 0x00000000150a72ca */ /* 0x000fe200000e0000 */
[----:B------:R-:W-:Y:S01]  /*9be0*/  UIMAD UR28, UR8, UR9, UR28 ;  /* 0x00000009081c72a4 */ /* 0x000fe2000f8e021c */
[----:B------:R-:W-:Y:S01]  /*9bf0*/  R2UR UR31, R10 ;  /* 0x000000000a1f72ca */ /* 0x000fe200000e0000 */
[----:B------:R-:W-:Y:S01]  /*9c00*/  UIADD3 UR7, -UR30, URZ, URZ ;  /* 0x0000003f1e077290 */ /* 0x000fe2000fffe13f */
[----:B------:R-:W-:Y:S01]  /*9c10*/  VIADD R13, R8, 0x1 ;  /* 0x00000001080d7836 */ /* 0x000fe20000000000 */
[----:B------:R-:W-:Y:S01]  /*9c20*/  UIADD3 UR8, UR11, 0x1e000, URZ ;  /* 0x0001e0000b087890 */ /* 0x000fe2000fffe03f */
[----:B------:R-:W-:Y:S01]  /*9c30*/  SEL R10, R12, RZ, P2 ;  /* 0x000000ff0c0a7207 */ /* 0x000fe20001000000 */
[----:B------:R-:W-:Y:S01]  /*9c40*/  @P3 IMAD.MOV R14, RZ, RZ, R9 ;  /* 0x000000ffff0e3224 */ /* 0x000fe200078e0209 */
[----:B------:R-:W-:Y:S01]  /*9c50*/  UIMAD UR7, UR23, UR7, UR18 ;  /* 0x00000007170772a4 */ /* 0x000fe2000f8e0212 */
[----:B------:R-:W-:Y:S01]  /*9c60*/  R2UR UR18, R19 ;  /* 0x00000000131272ca */ /* 0x000fe200000e0000 */
[----:B------:R-:W-:Y:S01]  /*9c70*/  ULOP3.LUT UR19, UR26, 0x20, UR16, 0xf8, !UPT ;  /* 0x000000201a137892 */ /* 0x000fe2000f8ef810 */
[----:B------:R-:W-:Y:S01]  /*9c80*/  SEL R9, RZ, 0x1, P5 ;  /* 0x00000001ff097807 */ /* 0x000fe20002800000 */
[----:B------:R-:W-:Y:S01]  /*9c90*/  UIMAD UR29, UR7, UR6, UR29 ;  /* 0x00000006071d72a4 */ /* 0x000fe2000f8e021d */
[----:B------:R-:W-:Y:S01]  /*9ca0*/  ISETP.NE.AND P4, PT, R14, R23, PT ;  /* 0x000000170e00720c */ /* 0x000fe20003f85270 */
[----:B------:R-:W-:Y:S01]  /*9cb0*/  UIADD3 UR16, UR11, 0x1c000, URZ ;  /* 0x0001c0000b107890 */ /* 0x000fe2000fffe03f */
[----:B------:R-:W-:Y:S01]  /*9cc0*/  LOP3.LUT R6, R6, R9, RZ, 0x3c, !PT ;  /* 0x0000000906067212 */ /* 0x000fe200078e3cff */
[----:B------:R-:W-:Y:S01]  /*9cd0*/  UPRMT UR6, UR31, 0x5410, URZ ;  /* 0x000054101f067896 */ /* 0x000fe2000800003f */
[----:B------:R-:W-:Y:S01]  /*9ce0*/  SEL R11, R15, RZ, P3 ;  /* 0x000000ff0f0b7207 */ /* 0x000fe20001800000 */
[----:B------:R-:W-:Y:S01]  /*9cf0*/  UMOV UR17, UR25 ;  /* 0x0000001900117c82 */ /* 0x000fe20008000000 */
[----:B------:R-:W-:Y:S01]  /*9d00*/  UMOV UR9, UR25 ;  /* 0x0000001900097c82 */ /* 0x000fe20008000000 */
[----:B------:R-:W-:Y:S01]  /*9d10*/  UMOV UR11, UR19 ;  /* 0x00000013000b7c82 */ /* 0x000fe20008000000 */
[----:B------:R-:W-:-:S04]  /*9d20*/  SEL R9, R14, RZ, P4 ;  /* 0x000000ff0e097207 */ /* 0x000fc80002000000 */
[----:B------:R4:W-:Y:S01]  /*9d30*/  UTMALDG.5D.IM2COL [UR24], [UR4], UR6 ;  /* 0x00000018040073b4 */ /* 0x0009e20008060006 */
[----:B------:R-:W-:-:S04]  /*9d40*/  @P4 IMAD.MOV R13, RZ, RZ, R8 ;  /* 0x000000ffff0d4224 */ /* 0x000fc800078e0208 */
[----:B------:R-:W-:Y:S01]  /*9d50*/  IMAD.MOV.U32 R8, RZ, RZ, R13 ;  /* 0x000000ffff087224 */ /* 0x000fe200078e000d */
[----:B------:R4:W-:Y:S01]  /*9d60*/  UTMALDG.5D.MULTICAST [UR16], [UR34], UR37, desc[UR32] ;  /* 0x00002010220073b4 */ /* 0x0009e20008021825 */
[----:B------:R4:W-:Y:S02]  /*9d70*/  UTMALDG.5D.MULTICAST [UR8], [UR34], UR37, desc[UR32] ;  /* 0x00002008220073b4 */ /* 0x0009e40008021825 */
[----:B----4-:R-:W-:Y:S05]  /*9d80*/  @P6 BRA `(.L_x_283) ;  /* 0xfffffff800246947 */ /* 0x010fea000383ffff */
.L_x_279:
[----:B------:R-:W-:Y:S05]  /*9d90*/  BSYNC B0 ;  /* 0x0000000000007941 */ /* 0x000fea0003800000 */
.L_x_278:
[----:B------:R-:W-:Y:S01]  /*9da0*/  ISETP.GE.U32.AND P0, PT, R3, 0x7, PT ;  /* 0x000000070300780c */ /* 0x000fe20003f06070 */
[----:B------:R-:W-:-:S12]  /*9db0*/  IMAD.MOV.U32 R0, RZ, RZ, 0x1 ;  /* 0x00000001ff007424 */ /* 0x000fd800078e00ff */
[----:B------:R-:W-:Y:S05]  /*9dc0*/  @!P0 BRA `(.L_x_284) ;  /* 0x00000000001c8947 */ /* 0x000fea0003800000 */
[----:B------:R-:W-:-:S04]  /*9dd0*/  IMAD.WIDE.U32 R4, R3, 0x24924925, RZ ;  /* 0x2492492503047825 */ /* 0x000fc800078e00ff */
[----:B------:R-:W-:-:S05]  /*9de0*/  IMAD.IADD R4, R3, 0x1, -R5 ;  /* 0x0000000103047824 */ /* 0x000fca00078e0a05 */
[----:B------:R-:W-:-:S04]  /*9df0*/  LEA.HI R4, R4, R5, RZ, 0x1f ;  /* 0x0000000504047211 */ /* 0x000fc800078ff8ff */
[----:B------:R-:W-:-:S04]  /*9e00*/  SHF.R.U32.HI R4, RZ, 0x2, R4 ;  /* 0x00000002ff047819 */ /* 0x000fc80000011604 */
[----:B------:R-:W-:-:S04]  /*9e10*/  LOP3.LUT R4, R4, 0x1, RZ, 0xc0, !PT ;  /* 0x0000000104047812 */ /* 0x000fc800078ec0ff */
[----:B------:R-:W-:-:S04]  /*9e20*/  ISETP.NE.U32.AND P0, PT, R4, 0x1, PT ;  /* 0x000000010400780c */ /* 0x000fc80003f05070 */
[----:B------:R-:W-:-:S09]  /*9e30*/  SEL R0, RZ, 0x1, !P0 ;  /* 0x00000001ff007807 */ /* 0x000fd20004000000 */
.L_x_284:
[----:B------:R-:W-:Y:S05]  /*9e40*/  WARPSYNC.ALL ;  /* 0x0000000000007948 */ /* 0x000fea0003800000 */
[----:B------:R-:W-:-:S13]  /*9e50*/  ELECT P0, URZ, PT ;  /* 0x00000000003f782f */ /* 0x000fda0003800000 */
[----:B------:R-:W-:Y:S05]  /*9e60*/  @!P0 EXIT ;  /* 0x000000000000894d */ /* 0x000fea0003800000 */
[----:B------:R-:W-:-:S04]  /*9e70*/  LOP3.LUT R2, R2, 0x2, RZ, 0xfc, !PT ;  /* 0x0000000202027812 */ /* 0x000fc800078efcff */
[----:B------:R-:W-:-:S13]  /*9e80*/  ISETP.NE.AND P0, PT, R2, 0x3, PT ;  /* 0x000000030200780c */ /* 0x000fda0003f05270 */
[----:B------:R-:W-:Y:S05]  /*9e90*/  @!P0 BRA `(.L_x_285) ;  /* 0x0000000000048947 */ /* 0x000fea0003800000 */
[----:B------:R-:W-:Y:S01]  /*9ea0*/  BPT.TRAP 0x1 ;  /* 0x000000040000795c */ /* 0x000fe20000300000 */
.L_x_285:
[----:B01----:R-:W0:Y:S01]  /*9eb0*/  S2R R7, SR_CgaCtaId ;  /* 0x0000000000077919 */ /* 0x003e220000008800 */
[----:B------:R-:W-:Y:S01]  /*9ec0*/  IMAD.WIDE.U32 R4, R3, 0x24924925, RZ ;  /* 0x2492492503047825 */ /* 0x000fe200078e00ff */
[----:B------:R-:W-:-:S03]  /*9ed0*/  MOV R2, 0x400 ;  /* 0x0000040000027802 */ /* 0x000fc60000000f00 */
[----:B------:R-:W-:-:S05]  /*9ee0*/  IMAD.IADD R4, R3, 0x1, -R5 ;  /* 0x0000000103047824 */ /* 0x000fca00078e0a05 */
[----:B------:R-:W-:Y:S02]  /*9ef0*/  LEA.HI R4, R4, R5, RZ, 0x1f ;  /* 0x0000000504047211 */ /* 0x000fe400078ff8ff */
[----:B------:R-:W-:Y:S02]  /*9f00*/  SHF.L.U32 R5, R0, 0x1f, RZ ;  /* 0x0000001f00057819 */ /* 0x000fe400000006ff */
[----:B------:R-:W-:-:S05]  /*9f10*/  SHF.R.U32.HI R4, RZ, 0x2, R4 ;  /* 0x00000002ff047819 */ /* 0x000fca0000011604 */
[----:B------:R-:W-:Y:S01]  /*9f20*/  IMAD R3, R4, -0x7, R3 ;  /* 0xfffffff904037824 */ /* 0x000fe200078e0203 */
[----:B0-----:R-:W-:-:S05]  /*9f30*/  LEA R2, R7, R2, 0x18 ;  /* 0x0000000207027211 */ /* 0x001fca00078ec0ff */
[----:B------:R-:W-:-:S04]  /*9f40*/  VIADD R2, R2, 0x38038 ;  /* 0x0003803802027836 */ /* 0x000fc80000000000 */
[----:B------:R-:W-:-:S07]  /*9f50*/  IMAD R4, R3, 0x8, R2 ;  /* 0x0000000803047824 */ /* 0x000fce00078e0202 */
.L_x_286:
[----:B0-----:R0:W1:Y:S02]  /*9f60*/  SYNCS.PHASECHK.TRANS64.TRYWAIT P0, [R4+URZ], R5 ;  /* 0x00000005040075a7 */ /* 0x001064000800017f */
[----:B-1----:R-:W-:Y:S05]  /*9f70*/  @!P0 NANOSLEEP.SYNCS 0x989680 ;  /* 0x009896800000895d */ /* 0x002fea0003900000 */
[----:B------:R-:W1:Y:S02]  /*9f80*/  @!P0 SYNCS.PHASECHK.TRANS64 P0, [R4+URZ], R5 ;  /* 0x00000005040085a7 */ /* 0x000e64000800007f */
[----:B-1----:R-:W-:Y:S05]  /*9f90*/  @!P0 BRA `(.L_x_286) ;  /* 0xfffffffc00f08947 */ /* 0x002fea000383ffff */
[----:B------:R-:W-:-:S05]  /*9fa0*/  VIADD R3, R3, 0x1 ;  /* 0x0000000103037836 */ /* 0x000fca0000000000 */
[----:B------:R-:W-:-:S04]  /*9fb0*/  ISETP.NE.AND P0, PT, R3, 0x7, PT ;  /* 0x000000070300780c */ /* 0x000fc80003f05270 */
[----:B0-----:R-:W-:Y:S02]  /*9fc0*/  SEL R5, RZ, 0x1, P0 ;  /* 0x00000001ff057807 */ /* 0x001fe40000000000 */
[----:B------:R-:W-:Y:S02]  /*9fd0*/  SEL R3, R3, RZ, P0 ;  /* 0x000000ff03037207 */ /* 0x000fe40000000000 */
[----:B------:R-:W-:-:S03]  /*9fe0*/  LOP3.LUT R7, R0, R5, RZ, 0x3c, !PT ;  /* 0x0000000500077212 */ /* 0x000fc600078e3cff */
[----:B------:R-:W-:Y:S01]  /*9ff0*/  IMAD R0, R3, 0x8, R2 ;  /* 0x0000000803007824 */ /* 0x000fe200078e0202 */
[----:B------:R-:W-:-:S07]  /*a000*/  SHF.L.U32 R5, R7, 0x1f, RZ ;  /* 0x0000001f07057819 */ /* 0x000fce00000006ff */
.L_x_287:
        /* <DEDUP_REMOVED lines=11> */
.L_x_288:
        /* <DEDUP_REMOVED lines=11> */
.L_x_289:
        /* <DEDUP_REMOVED lines=11> */
.L_x_290:
        /* <DEDUP_REMOVED lines=11> */
.L_x_291:
        /* <DEDUP_REMOVED lines=11> */
.L_x_292:
[----:B0-----:R0:W1:Y:S02]  /*a380*/  SYNCS.PHASECHK.TRANS64.TRYWAIT P0, [R3+URZ], R0 ;  /* 0x00000000030075a7 */ /* 0x001064000800017f */
[----:B-1----:R-:W-:Y:S05]  /*a390*/  @!P0 NANOSLEEP.SYNCS 0x989680 ;  /* 0x009896800000895d */ /* 0x002fea0003900000 */
[----:B------:R-:W1:Y:S02]  /*a3a0*/  @!P0 SYNCS.PHASECHK.TRANS64 P0, [R3+URZ], R0 ;  /* 0x00000000030085a7 */ /* 0x000e64000800007f */
[----:B-1----:R-:W-:Y:S05]  /*a3b0*/  @P0 EXIT ;  /* 0x000000000000094d */ /* 0x002fea0003800000 */
[----:B------:R-:W-:Y:S05]  /*a3c0*/  BRA `(.L_x_292) ;  /* 0xfffffffc00ec7947 */ /* 0x000fea000383ffff */
.L_x_293:
[----:B------:R-:W-:-:S00]  /*a3d0*/  BRA `(.L_x_293) ;  /* 0xfffffffc00fc7947 */ /* 0x000fc0000383ffff */
[----:B------:R-:W-:-:S00]  /*a3e0*/  NOP ;  /* 0x0000000000007918 */ /* 0x000fc00000000000 */
        /* <DEDUP_REMOVED lines=9> */
.L_x_294:


//--------------------- .nv.shared._ZN7cutlass13device_kernelINS_4conv6kernel13ConvUniversalINS1_16ConvProblemShapeILNS1_8OperatorE1ELi3EEENS1_10collective14CollectiveConvINS1_46MainloopSm90TmaGmmaWarpSpecializedImplicitGemmILS5_1ELi7ELi3EN4cute5tupleIJNSA_1CILi2EEENSC_ILi1EEESE_EEENS1_36KernelImplicitTmaWarpSpecializedSm90ELi1EEENSB_IJNSC_ILi128EEESI_NSB_IJNSC_ILi64EEEEEEEEENS_10bfloat16_tESM_NSA_8TiledMMAINSA_8MMA_AtomIJNSA_4SM904GMMA28MMA_64x128x16_F32BF16BF16_SSILNSQ_5MajorE0ELSS_1ELNSQ_7ScaleInE1ELST_1EEEEEENSA_6LayoutINSB_IJSE_SE_SE_EEENSB_IJNSC_ILi0EEESY_SY_EEEEENSB_IJNSA_10UnderscoreES11_S11_EEEEENS7_6detail26Sm90ImplicitGemmTileTraitsINSA_20SM90_TMA_LOAD_IM2COLENSA_14ComposedLayoutINSA_7SwizzleILi3ELi4ELi3EEENSA_18smem_ptr_flag_bitsILi16EEENSW_INSB_IJNSB_IJNSC_ILi8EEENSC_ILi16EEEEEENSB_IJSJ_SE_EEENSB_IJSE_NSC_ILi7EEEEEEEEENSB_IJNSB_IJSJ_NSC_ILi512EEEEEENSB_IJSE_SY_EEENSB_IJSY_NSC_ILi8192EEEEEEEEEEEEEvEENS15_INSA_23SM90_TMA_LOAD_MULTICASTENS17_IS19_S1B_NSW_INSB_IJNSB_IJSJ_SD_EEENSB_IJS1C_S1C_EEES1H_EEENSB_IJNSB_IJSE_NSC_ILi4096EEEEEES1K_S1N_EEEEEEEvEEEENS_8epilogue10collective6detail29Sm90TmaWarpSpecializedAdapterINS24_15DefaultEpilogueISM_NSB_IJNSB_IJllllEEESE_SY_EEES29_NS23_6thread17LinearCombinationISM_Li1EffLNS2A_9ScaleType4KindE0ELNS_15FloatRoundStyleE2ESM_EENS_4gemm15EpilogueDefaultEEEEEvvEEEEvNT_6ParamsE --------------------------
	.section	.nv.shared._ZN7cutlass13device_kernelINS_4conv6kernel13ConvUniversalINS1_16ConvProblemShapeILNS1_8OperatorE1ELi3EEENS1_10collective14CollectiveConvINS1_46MainloopSm90TmaGmmaWarpSpecializedImplicitGemmILS5_1ELi7ELi3EN4cute5tupleIJNSA_1CILi2EEENSC_ILi1EEESE_EEENS1_36KernelImplicitTmaWarpSpecializedSm90ELi1EEENSB_IJNSC_ILi128EEESI_NSB_IJNSC_ILi64EEEEEEEEENS_10bfloat16_tESM_NSA_8TiledMMAINSA_8MMA_AtomIJNSA_4SM904GMMA28MMA_64x128x16_F32BF16BF16_SSILNSQ_5MajorE0ELSS_1ELNSQ_7ScaleInE1ELST_1EEEEEENSA_6LayoutINSB_IJSE_SE_SE_EEENSB_IJNSC_ILi0EEESY_SY_EEEEENSB_IJNSA_10UnderscoreES11_S11_EEEEENS7_6detail26Sm90ImplicitGemmTileTraitsINSA_20SM90_TMA_LOAD_IM2COLENSA_14ComposedLayoutINSA_7SwizzleILi3ELi4ELi3EEENSA_18smem_ptr_flag_bitsILi16EEENSW_INSB_IJNSB_IJNSC_ILi8EEENSC_ILi16EEEEEENSB_IJSJ_SE_EEENSB_IJSE_NSC_ILi7EEEEEEEEENSB_IJNSB_IJSJ_NSC_ILi512EEEEEENSB_IJSE_SY_EEENSB_IJSY_NSC_ILi8192EEEEEEEEEEEEEvEENS15_INSA_23SM90_TMA_LOAD_MULTICASTENS17_IS19_S1B_NSW_INSB_IJNSB_IJSJ_SD_EEENSB_IJS1C_S1C_EEES1H_EEENSB_IJNSB_IJSE_NSC_ILi4096EEEEEES1K_S1N_EEEEEEEvEEEENS_8epilogue10collective6detail29Sm90TmaWarpSpecializedAdapterINS24_15DefaultEpilogueISM_NSB_IJNSB_IJllllEEESE_SY_EEES29_NS23_6thread17LinearCombinationISM_Li1EffLNS2A_9ScaleType4KindE0ELNS_15FloatRoundStyleE2ESM_EENS_4gemm15EpilogueDefaultEEEEEvvEEEEvNT_6ParamsE,"aw",@nobits
	.sectionflags	@""
	.align	16
	.zero		1024


//--------------------- .nv.shared.reserved.0     --------------------------
	.section	.nv.shared.reserved.0,"aw",@nobits
	.weak		__nv_reservedSMEM_offset_0_alias
	.size		__nv_reservedSMEM_offset_0_alias, 0, 0
	.other		__nv_reservedSMEM_offset_0_alias,@"STO_CUDA_RESERVED_SHARED STV_DEFAULT"
__nv_reservedSMEM_offset_0_alias:
	.zero		0


//--------------------- .nv.global                --------------------------
	.section	.nv.global,"aw",@nobits
.nv.global:
	.type		_ZN39_INTERNAL_94e90ee9_4_k_cu_c95eceaf_37864cute1_E,@object
	.size		_ZN39_INTERNAL_94e90ee9_4_k_cu_c95eceaf_37864cute1_E,(_ZN39_INTERNAL_94e90ee9_4_k_cu_c95eceaf_37864cuda3std3__45__cpo6cbeginE - _ZN39_INTERNAL_94e90ee9_4_k_cu_c95eceaf_37864cute1_E)
_ZN39_INTERNAL_94e90ee9_4_k_cu_c95eceaf_37864cute1_E:
	.zero		1
	.type		_ZN39_INTERNAL_94e90ee9_4_k_cu_c95eceaf_37864cuda3std3__45__cpo6cbeginE,@object
	.size		_ZN39_INTERNAL_94e90ee9_4_k_cu_c95eceaf_37864cuda3std3__45__cpo6cbeginE,(_ZN39_INTERNAL_94e90ee9_4_k_cu_c95eceaf_37864cuda3std3__48in_placeE - _ZN39_INTERNAL_94e90ee9_4_k_cu_c95eceaf_37864cuda3std3__45__cpo6cbeginE)
_ZN39_INTERNAL_94e90ee9_4_k_cu_c95eceaf_37864cuda3std3__45__cpo6cbeginE:
	.zero		1
	.type		_ZN39_INTERNAL_94e90ee9_4_k_cu_c95eceaf_37864cuda3std3__48in_placeE,@object
	.size		_ZN39_INTERNAL_94e90ee9_4_k_cu_c95eceaf_37864cuda3std3__48in_placeE,(_ZN39_INTERNAL_94e90ee9_4_k_cu_c95eceaf_37864cuda3std6ranges3__45__cpo9iter_moveE - _ZN39_INTERNAL_94e90ee9_4_k_cu_c95eceaf_37864cuda3std3__48in_placeE)
_ZN39_INTERNAL_94e90ee9_4_k_cu_c95eceaf_37864cuda3std3__48in_placeE:
	.zero		1
	.type		_ZN39_INTERNAL_94e90ee9_4_k_cu_c95eceaf_37864cuda3std6ranges3__45__cpo9iter_moveE,@object
	.size		_ZN39_INTERNAL_94e90ee9_4_k_cu_c95eceaf_37864cuda3std6ranges3__45__cpo9iter_moveE,(_ZN39_INTERNAL_94e90ee9_4_k_cu_c95eceaf_37864cuda3std3__45__cpo5beginE - _ZN39_INTERNAL_94e90ee9_4_k_cu_c95eceaf_37864cuda3std6ranges3__45__cpo9iter_moveE)
_ZN39_INTERNAL_94e90ee9_4_k_cu_c95eceaf_37864cuda3std6ranges3__45__cpo9iter_moveE:
	.zero		1
	.type		_ZN39_INTERNAL_94e90ee9_4_k_cu_c95eceaf_37864cuda3std3__45__cpo5beginE,@object
	.size		_ZN39_INTERNAL_94e90ee9_4_k_cu_c95eceaf_37864cuda3std3__45__cpo5beginE,(_ZN39_INTERNAL_94e90ee9_4_k_cu_c95eceaf_37864cuda3std3__441_GLOBAL__N__94e90ee9_4_k_cu_c95eceaf_37866ignoreE - _ZN39_INTERNAL_94e90ee9_4_k_cu_c95eceaf_37864cuda3std3__45__cpo5beginE)
_ZN39_INTERNAL_94e90ee9_4_k_cu_c95eceaf_37864cuda3std3__45__cpo5beginE:
	.zero		1
	.type		_ZN39_INTERNAL_94e90ee9_4_k_cu_c95eceaf_37864cuda3std3__441_GLOBAL__N__94e90ee9_4_k_cu_c95eceaf_37866ignoreE,@object
	.size		_ZN39_INTERNAL_94e90ee9_4_k_cu_c95eceaf_37864cuda3std3__441_GLOBAL__N__94e90ee9_4_k_cu_c95eceaf_37866ignoreE,(_ZN39_INTERNAL_94e90ee9_4_k_cu_c95eceaf_37864cute7productE - _ZN39_INTERNAL_94e90ee9_4_k_cu_c95eceaf_37864cuda3std3__441_GLOBAL__N__94e90ee9_4_k_cu_c95eceaf_37866ignoreE)
_ZN39_INTERNAL_94e90ee9_4_k_cu_c95eceaf_37864cuda3std3__441_GLOBAL__N__94e90ee9_4_k_cu_c95eceaf_37866ignoreE:
	.zero		1
	.type		_ZN39_INTERNAL_94e90ee9_4_k_cu_c95eceaf_37864cute7productE,@object
	.size		_ZN39_INTERNAL_94e90ee9_4_k_cu_c95eceaf_37864cute7productE,(_ZN39_INTERNAL_94e90ee9_4_k_cu_c95eceaf_37864cuda3std3__45__cpo3endE - _ZN39_INTERNAL_94e90ee9_4_k_cu_c95eceaf_37864cute7productE)
_ZN39_INTERNAL_94e90ee9_4_k_cu_c95eceaf_37864cute7productE:
	.zero		1
	.type		_ZN39_INTERNAL_94e90ee9_4_k_cu_c95eceaf_37864cuda3std3__45__cpo3endE,@object
	.size		_ZN39_INTERNAL_94e90ee9_4_k_cu_c95eceaf_37864cuda3std3__45__cpo3endE,(_ZN39_INTERNAL_94e90ee9_4_k_cu_c95eceaf_37864cuda3std3__419piecewise_constructE - _ZN39_INTERNAL_94e90ee9_4_k_cu_c95eceaf_37864cuda3std3__45__cpo3endE)
_ZN39_INTERNAL_94e90ee9_4_k_cu_c95eceaf_37864cuda3std3__45__cpo3endE:
	.zero		1
	.type		_ZN39_INTERNAL_94e90ee9_4_k_cu_c95eceaf_37864cuda3std3__419piecewise_constructE,@object
	.size		_ZN39_INTERNAL_94e90ee9_4_k_cu_c95eceaf_37864cuda3std3__419piecewise_constructE,(_ZN39_INTERNAL_94e90ee9_4_k_cu_c95eceaf_37864cuda3std3__45__cpo4cendE - _ZN39_INTERNAL_94e90ee9_4_k_cu_c95eceaf_37864cuda3std3__419piecewise_constructE)
_ZN39_INTERNAL_94e90ee9_4_k_cu_c95eceaf_37864cuda3std3__419piecewise_constructE:
	.zero		1
	.type		_ZN39_INTERNAL_94e90ee9_4_k_cu_c95eceaf_37864cuda3std3__45__cpo4cendE,@object
	.size		_ZN39_INTERNAL_94e90ee9_4_k_cu_c95eceaf_37864cuda3std3__45__cpo4cendE,(_ZN39_INTERNAL_94e90ee9_4_k_cu_c95eceaf_37864cuda3std6ranges3__45__cpo4swapE - _ZN39_INTERNAL_94e90ee9_4_k_cu_c95eceaf_37864cuda3std3__45__cpo4cendE)
_ZN39_INTERNAL_94e90ee9_4_k_cu_c95eceaf_37864cuda3std3__45__cpo4cendE:
	.zero		1
	.type		_ZN39_INTERNAL_94e90ee9_4_k_cu_c95eceaf_37864cuda3std6ranges3__45__cpo4swapE,@object
	.size		_ZN39_INTERNAL_94e90ee9_4_k_cu_c95eceaf_37864cuda3std6ranges3__45__cpo4swapE,(.L_7 - _ZN39_INTERNAL_94e90ee9_4_k_cu_c95eceaf_37864cuda3std6ranges3__45__cpo4swapE)
_ZN39_INTERNAL_94e90ee9_4_k_cu_c95eceaf_37864cuda3std6ranges3__45__cpo4swapE:
	.zero		1
.L_7:


//--------------------- .nv.constant0._ZN7cutlass13device_kernelINS_4conv6kernel13ConvUniversalINS1_16ConvProblemShapeILNS1_8OperatorE1ELi3EEENS1_10collective14CollectiveConvINS1_46MainloopSm90TmaGmmaWarpSpecializedImplicitGemmILS5_1ELi7ELi3EN4cute5tupleIJNSA_1CILi2EEENSC_ILi1EEESE_EEENS1_36KernelImplicitTmaWarpSpecializedSm90ELi1EEENSB_IJNSC_ILi128EEESI_NSB_IJNSC_ILi64EEEEEEEEENS_10bfloat16_tESM_NSA_8TiledMMAINSA_8MMA_AtomIJNSA_4SM904GMMA28MMA_64x128x16_F32BF16BF16_SSILNSQ_5MajorE0ELSS_1ELNSQ_7ScaleInE1ELST_1EEEEEENSA_6LayoutINSB_IJSE_SE_SE_EEENSB_IJNSC_ILi0EEESY_SY_EEEEENSB_IJNSA_10UnderscoreES11_S11_EEEEENS7_6detail26Sm90ImplicitGemmTileTraitsINSA_20SM90_TMA_LOAD_IM2COLENSA_14ComposedLayoutINSA_7SwizzleILi3ELi4ELi3EEENSA_18smem_ptr_flag_bitsILi16EEENSW_INSB_IJNSB_IJNSC_ILi8EEENSC_ILi16EEEEEENSB_IJSJ_SE_EEENSB_IJSE_NSC_ILi7EEEEEEEEENSB_IJNSB_IJSJ_NSC_ILi512EEEEEENSB_IJSE_SY_EEENSB_IJSY_NSC_ILi8192EEEEEEEEEEEEEvEENS15_INSA_23SM90_TMA_LOAD_MULTICASTENS17_IS19_S1B_NSW_INSB_IJNSB_IJSJ_SD_EEENSB_IJS1C_S1C_EEES1H_EEENSB_IJNSB_IJSE_NSC_ILi4096EEEEEES1K_S1N_EEEEEEEvEEEENS_8epilogue10collective6detail29Sm90TmaWarpSpecializedAdapterINS24_15DefaultEpilogueISM_NSB_IJNSB_IJllllEEESE_SY_EEES29_NS23_6thread17LinearCombinationISM_Li1EffLNS2A_9ScaleType4KindE0ELNS_15FloatRoundStyleE2ESM_EENS_4gemm15EpilogueDefaultEEEEEvvEEEEvNT_6ParamsE --------------------------
	.section	.nv.constant0._ZN7cutlass13device_kernelINS_4conv6kernel13ConvUniversalINS1_16ConvProblemShapeILNS1_8OperatorE1ELi3EEENS1_10collective14CollectiveConvINS1_46MainloopSm90TmaGmmaWarpSpecializedImplicitGemmILS5_1ELi7ELi3EN4cute5tupleIJNSA_1CILi2EEENSC_ILi1EEESE_EEENS1_36KernelImplicitTmaWarpSpecializedSm90ELi1EEENSB_IJNSC_ILi128EEESI_NSB_IJNSC_ILi64EEEEEEEEENS_10bfloat16_tESM_NSA_8TiledMMAINSA_8MMA_AtomIJNSA_4SM904GMMA28MMA_64x128x16_F32BF16BF16_SSILNSQ_5MajorE0ELSS_1ELNSQ_7ScaleInE1ELST_1EEEEEENSA_6LayoutINSB_IJSE_SE_SE_EEENSB_IJNSC_ILi0EEESY_SY_EEEEENSB_IJNSA_10UnderscoreES11_S11_EEEEENS7_6detail26Sm90ImplicitGemmTileTraitsINSA_20SM90_TMA_LOAD_IM2COLENSA_14ComposedLayoutINSA_7SwizzleILi3ELi4ELi3EEENSA_18smem_ptr_flag_bitsILi16EEENSW_INSB_IJNSB_IJNSC_ILi8EEENSC_ILi16EEEEEENSB_IJSJ_SE_EEENSB_IJSE_NSC_ILi7EEEEEEEEENSB_IJNSB_IJSJ_NSC_ILi512EEEEEENSB_IJSE_SY_EEENSB_IJSY_NSC_ILi8192EEEEEEEEEEEEEvEENS15_INSA_23SM90_TMA_LOAD_MULTICASTENS17_IS19_S1B_NSW_INSB_IJNSB_IJSJ_SD_EEENSB_IJS1C_S1C_EEES1H_EEENSB_IJNSB_IJSE_NSC_ILi4096EEEEEES1K_S1N_EEEEEEEvEEEENS_8epilogue10collective6detail29Sm90TmaWarpSpecializedAdapterINS24_15DefaultEpilogueISM_NSB_IJNSB_IJllllEEESE_SY_EEES29_NS23_6thread17LinearCombinationISM_Li1EffLNS2A_9ScaleType4KindE0ELNS_15FloatRoundStyleE2ESM_EENS_4gemm15EpilogueDefaultEEEEEvvEEEEvNT_6ParamsE,"a",@progbits
	.sectionflags	@""
	.align	4
.nv.constant0._ZN7cutlass13device_kernelINS_4conv6kernel13ConvUniversalINS1_16ConvProblemShapeILNS1_8OperatorE1ELi3EEENS1_10collective14CollectiveConvINS1_46MainloopSm90TmaGmmaWarpSpecializedImplicitGemmILS5_1ELi7ELi3EN4cute5tupleIJNSA_1CILi2EEENSC_ILi1EEESE_EEENS1_36KernelImplicitTmaWarpSpecializedSm90ELi1EEENSB_IJNSC_ILi128EEESI_NSB_IJNSC_ILi64EEEEEEEEENS_10bfloat16_tESM_NSA_8TiledMMAINSA_8MMA_AtomIJNSA_4SM904GMMA28MMA_64x128x16_F32BF16BF16_SSILNSQ_5MajorE0ELSS_1ELNSQ_7ScaleInE1ELST_1EEEEEENSA_6LayoutINSB_IJSE_SE_SE_EEENSB_IJNSC_ILi0EEESY_SY_EEEEENSB_IJNSA_10UnderscoreES11_S11_EEEEENS7_6detail26Sm90ImplicitGemmTileTraitsINSA_20SM90_TMA_LOAD_IM2COLENSA_14ComposedLayoutINSA_7SwizzleILi3ELi4ELi3EEENSA_18smem_ptr_flag_bitsILi16EEENSW_INSB_IJNSB_IJNSC_ILi8EEENSC_ILi16EEEEEENSB_IJSJ_SE_EEENSB_IJSE_NSC_ILi7EEEEEEEEENSB_IJNSB_IJSJ_NSC_ILi512EEEEEENSB_IJSE_SY_EEENSB_IJSY_NSC_ILi8192EEEEEEEEEEEEEvEENS15_INSA_23SM90_TMA_LOAD_MULTICASTENS17_IS19_S1B_NSW_INSB_IJNSB_IJSJ_SD_EEENSB_IJS1C_S1C_EEES1H_EEENSB_IJNSB_IJSE_NSC_ILi4096EEEEEES1K_S1N_EEEEEEEvEEEENS_8epilogue10collective6detail29Sm90TmaWarpSpecializedAdapterINS24_15DefaultEpilogueISM_NSB_IJNSB_IJllllEEESE_SY_EEES29_NS23_6thread17LinearCombinationISM_Li1EffLNS2A_9ScaleType4KindE0ELNS_15FloatRoundStyleE2ESM_EENS_4gemm15EpilogueDefaultEEEEEvvEEEEvNT_6ParamsE:
	.zero		1664


//--------------------- SYMBOLS --------------------------

	.type		.nv.reservedSmem.offset0,@object
	.size		.nv.reservedSmem.offset0,0x4
